//
// Generated by NVIDIA NVVM Compiler
//
// Compiler Build ID: CL-36424714
// Cuda compilation tools, release 13.0, V13.0.88
// Based on NVVM 20.0.0
//

.version 9.0
.target sm_100
.address_size 64

	// .globl	_Z16pi_approx_kerneldPdd
.func  (.param .b64 func_retval0) __internal_accurate_pow
(
	.param .b64 __internal_accurate_pow_param_0
)
;

.visible .entry _Z16pi_approx_kerneldPdd(
	.param .f64 _Z16pi_approx_kerneldPdd_param_0,
	.param .u64 .ptr .align 1 _Z16pi_approx_kerneldPdd_param_1,
	.param .f64 _Z16pi_approx_kerneldPdd_param_2
)
{
	.reg .pred 	%p<17>;
	.reg .b32 	%r<20>;
	.reg .b64 	%rd<3>;
	.reg .b64 	%fd<41>;

	ld.param.f64 	%fd17, [_Z16pi_approx_kerneldPdd_param_0];
	ld.param.u64 	%rd1, [_Z16pi_approx_kerneldPdd_param_1];
	ld.param.f64 	%fd15, [_Z16pi_approx_kerneldPdd_param_2];
	mov.f64 	%fd18, 0d4000000000000000;
	div.rn.f64 	%fd1, %fd18, %fd17;
	setp.leu.f64 	%p2, %fd15, 0d0000000000000000;
	mov.f64 	%fd40, 0d0000000000000000;
	@%p2 bra 	$L__BB0_8;
	mul.f64 	%fd2, %fd1, 0d3FE0000000000000;
	mov.f64 	%fd20, 0d4000000000000000;
	{
	.reg .b32 %temp; 
	mov.b64 	{%temp, %r1}, %fd20;
	}
	and.b32  	%r2, %r1, 2146435072;
	setp.eq.s32 	%p3, %r2, 1062207488;
	setp.lt.s32 	%p4, %r1, 0;
	selp.b32 	%r3, 0, 2146435072, %p4;
	and.b32  	%r6, %r1, 2147483647;
	setp.ne.s32 	%p5, %r6, 1071644672;
	and.pred  	%p1, %p3, %p5;
	or.b32  	%r4, %r3, -2147483648;
	mov.u32 	%r7, %ctaid.x;
	mov.u32 	%r8, %ntid.x;
	mov.u32 	%r9, %tid.x;
	mad.lo.s32 	%r10, %r8, %r7, %r9;
	cvt.rn.f64.u32 	%fd21, %r10;
	mul.f64 	%fd3, %fd15, %fd21;
	mov.f64 	%fd37, 0d0000000000000000;
	selp.b32 	%r17, %r4, %r3, %p1;
	mov.f64 	%fd40, %fd37;
$L__BB0_2:
	setp.lt.s32 	%p6, %r1, 0;
	setp.eq.s32 	%p7, %r2, 1062207488;
	add.f64 	%fd22, %fd3, %fd37;
	fma.rn.f64 	%fd23, %fd1, %fd22, 0dBFF0000000000000;
	add.f64 	%fd6, %fd2, %fd23;
	{
	.reg .b32 %temp; 
	mov.b64 	{%temp, %r5}, %fd6;
	}
	abs.f64 	%fd7, %fd6;
	{ // callseq 0, 0
	.param .b64 param0;
	st.param.f64 	[param0], %fd7;
	.param .b64 retval0;
	call.uni (retval0), 
	__internal_accurate_pow, 
	(
	param0
	);
	ld.param.f64 	%fd24, [retval0];
	} // callseq 0
	setp.lt.s32 	%p9, %r5, 0;
	neg.f64 	%fd26, %fd24;
	selp.f64 	%fd27, %fd26, %fd24, %p7;
	selp.f64 	%fd28, %fd27, %fd24, %p9;
	setp.eq.f64 	%p10, %fd6, 0d0000000000000000;
	selp.b32 	%r11, %r5, 0, %p7;
	or.b32  	%r12, %r11, 2146435072;
	selp.b32 	%r13, %r12, %r11, %p6;
	mov.b32 	%r14, 0;
	mov.b64 	%fd29, {%r14, %r13};
	selp.f64 	%fd39, %fd29, %fd28, %p10;
	add.f64 	%fd30, %fd6, 0d4000000000000000;
	{
	.reg .b32 %temp; 
	mov.b64 	{%temp, %r15}, %fd30;
	}
	and.b32  	%r16, %r15, 2146435072;
	setp.ne.s32 	%p11, %r16, 2146435072;
	@%p11 bra 	$L__BB0_7;
	setp.num.f64 	%p12, %fd6, %fd6;
	@%p12 bra 	$L__BB0_5;
	mov.f64 	%fd31, 0d4000000000000000;
	add.rn.f64 	%fd39, %fd6, %fd31;
	bra.uni 	$L__BB0_7;
$L__BB0_5:
	setp.neu.f64 	%p13, %fd7, 0d7FF0000000000000;
	@%p13 bra 	$L__BB0_7;
	setp.lt.s32 	%p14, %r5, 0;
	selp.b32 	%r18, %r17, %r3, %p14;
	mov.b32 	%r19, 0;
	mov.b64 	%fd39, {%r19, %r18};
$L__BB0_7:
	setp.eq.f64 	%p15, %fd6, 0d3FF0000000000000;
	mov.f64 	%fd32, 0d3FF0000000000000;
	sub.f64 	%fd33, %fd32, %fd39;
	sqrt.rn.f64 	%fd34, %fd33;
	selp.f64 	%fd35, 0d0000000000000000, %fd34, %p15;
	fma.rn.f64 	%fd40, %fd1, %fd35, %fd40;
	add.f64 	%fd37, %fd37, 0d3FF0000000000000;
	setp.lt.f64 	%p16, %fd37, %fd15;
	@%p16 bra 	$L__BB0_2;
$L__BB0_8:
	cvta.to.global.u64 	%rd2, %rd1;
	atom.global.add.f64 	%fd36, [%rd2], %fd40;
	ret;

}
	// .globl	_Z20pi_approx_gpu_singledPd
.visible .entry _Z20pi_approx_gpu_singledPd(
	.param .f64 _Z20pi_approx_gpu_singledPd_param_0,
	.param .u64 .ptr .align 1 _Z20pi_approx_gpu_singledPd_param_1
)
{
	.reg .pred 	%p<17>;
	.reg .b32 	%r<21>;
	.reg .b64 	%rd<3>;
	.reg .b64 	%fd<33>;

	ld.param.f64 	%fd12, [_Z20pi_approx_gpu_singledPd_param_0];
	ld.param.u64 	%rd2, [_Z20pi_approx_gpu_singledPd_param_1];
	cvta.to.global.u64 	%rd1, %rd2;
	rcp.rn.f64 	%fd13, %fd12;
	add.f64 	%fd1, %fd13, %fd13;
	setp.leu.f64 	%p2, %fd12, 0d0000000000000000;
	@%p2 bra 	$L__BB1_9;
	mul.f64 	%fd2, %fd1, 0d3FE0000000000000;
	mov.f64 	%fd14, 0d4000000000000000;
	{
	.reg .b32 %temp; 
	mov.b64 	{%temp, %r1}, %fd14;
	}
	and.b32  	%r2, %r1, 2146435072;
	setp.eq.s32 	%p3, %r2, 1062207488;
	setp.lt.s32 	%p4, %r1, 0;
	selp.b32 	%r3, 0, 2146435072, %p4;
	and.b32  	%r9, %r1, 2147483647;
	setp.ne.s32 	%p5, %r9, 1071644672;
	and.pred  	%p1, %p3, %p5;
	or.b32  	%r4, %r3, -2147483648;
	ld.global.f64 	%fd31, [%rd1];
	mov.b32 	%r20, 0;
	selp.b32 	%r17, %r4, %r3, %p1;
$L__BB1_2:
	setp.lt.s32 	%p6, %r1, 0;
	setp.eq.s32 	%p7, %r2, 1062207488;
	shl.b32 	%r10, %r20, 1;
	cvt.rn.f64.u32 	%fd15, %r10;
	div.rn.f64 	%fd16, %fd15, %fd12;
	add.f64 	%fd17, %fd16, 0dBFF0000000000000;
	add.f64 	%fd5, %fd2, %fd17;
	{
	.reg .b32 %temp; 
	mov.b64 	{%temp, %r6}, %fd5;
	}
	abs.f64 	%fd6, %fd5;
	{ // callseq 1, 0
	.param .b64 param0;
	st.param.f64 	[param0], %fd6;
	.param .b64 retval0;
	call.uni (retval0), 
	__internal_accurate_pow, 
	(
	param0
	);
	ld.param.f64 	%fd18, [retval0];
	} // callseq 1
	setp.lt.s32 	%p9, %r6, 0;
	neg.f64 	%fd20, %fd18;
	selp.f64 	%fd21, %fd20, %fd18, %p7;
	selp.f64 	%fd22, %fd21, %fd18, %p9;
	setp.eq.f64 	%p10, %fd5, 0d0000000000000000;
	selp.b32 	%r11, %r6, 0, %p7;
	or.b32  	%r12, %r11, 2146435072;
	selp.b32 	%r13, %r12, %r11, %p6;
	mov.b32 	%r14, 0;
	mov.b64 	%fd23, {%r14, %r13};
	selp.f64 	%fd32, %fd23, %fd22, %p10;
	add.f64 	%fd24, %fd5, 0d4000000000000000;
	{
	.reg .b32 %temp; 
	mov.b64 	{%temp, %r15}, %fd24;
	}
	and.b32  	%r16, %r15, 2146435072;
	setp.ne.s32 	%p11, %r16, 2146435072;
	@%p11 bra 	$L__BB1_7;
	setp.num.f64 	%p12, %fd5, %fd5;
	@%p12 bra 	$L__BB1_5;
	mov.f64 	%fd25, 0d4000000000000000;
	add.rn.f64 	%fd32, %fd5, %fd25;
	bra.uni 	$L__BB1_7;
$L__BB1_5:
	setp.neu.f64 	%p13, %fd6, 0d7FF0000000000000;
	@%p13 bra 	$L__BB1_7;
	setp.lt.s32 	%p14, %r6, 0;
	selp.b32 	%r18, %r17, %r3, %p14;
	mov.b32 	%r19, 0;
	mov.b64 	%fd32, {%r19, %r18};
$L__BB1_7:
	setp.eq.f64 	%p15, %fd5, 0d3FF0000000000000;
	mov.f64 	%fd26, 0d3FF0000000000000;
	sub.f64 	%fd27, %fd26, %fd32;
	sqrt.rn.f64 	%fd28, %fd27;
	selp.f64 	%fd29, 0d0000000000000000, %fd28, %p15;
	fma.rn.f64 	%fd31, %fd1, %fd29, %fd31;
	add.s32 	%r20, %r20, 1;
	cvt.rn.f64.u32 	%fd30, %r20;
	setp.gt.f64 	%p16, %fd12, %fd30;
	@%p16 bra 	$L__BB1_2;
	st.global.f64 	[%rd1], %fd31;
$L__BB1_9:
	ret;

}
.func  (.param .b64 func_retval0) __internal_accurate_pow(
	.param .b64 __internal_accurate_pow_param_0
)
{
	.reg .pred 	%p<8>;
	.reg .b32 	%r<49>;
	.reg .b32 	%f<3>;
	.reg .b64 	%fd<109>;

	ld.param.f64 	%fd10, [__internal_accurate_pow_param_0];
	{
	.reg .b32 %temp; 
	mov.b64 	{%temp, %r46}, %fd10;
	}
	{
	.reg .b32 %temp; 
	mov.b64 	{%r45, %temp}, %fd10;
	}
	shr.u32 	%r47, %r46, 20;
	setp.gt.u32 	%p1, %r46, 1048575;
	@%p1 bra 	$L__BB2_2;
	mul.f64 	%fd11, %fd10, 0d4350000000000000;
	{
	.reg .b32 %temp; 
	mov.b64 	{%temp, %r46}, %fd11;
	}
	{
	.reg .b32 %temp; 
	mov.b64 	{%r45, %temp}, %fd11;
	}
	shr.u32 	%r16, %r46, 20;
	add.s32 	%r47, %r16, -54;
$L__BB2_2:
	add.s32 	%r48, %r47, -1023;
	and.b32  	%r17, %r46, -2146435073;
	or.b32  	%r18, %r17, 1072693248;
	mov.b64 	%fd107, {%r45, %r18};
	setp.lt.u32 	%p2, %r18, 1073127583;
	@%p2 bra 	$L__BB2_4;
	{
	.reg .b32 %temp; 
	mov.b64 	{%r19, %temp}, %fd107;
	}
	{
	.reg .b32 %temp; 
	mov.b64 	{%temp, %r20}, %fd107;
	}
	add.s32 	%r21, %r20, -1048576;
	mov.b64 	%fd107, {%r19, %r21};
	add.s32 	%r48, %r47, -1022;
$L__BB2_4:
	add.f64 	%fd12, %fd107, 0dBFF0000000000000;
	add.f64 	%fd13, %fd107, 0d3FF0000000000000;
	rcp.approx.ftz.f64 	%fd14, %fd13;
	neg.f64 	%fd15, %fd13;
	fma.rn.f64 	%fd16, %fd15, %fd14, 0d3FF0000000000000;
	fma.rn.f64 	%fd17, %fd16, %fd16, %fd16;
	fma.rn.f64 	%fd18, %fd17, %fd14, %fd14;
	mul.f64 	%fd19, %fd12, %fd18;
	fma.rn.f64 	%fd20, %fd12, %fd18, %fd19;
	mul.f64 	%fd21, %fd20, %fd20;
	fma.rn.f64 	%fd22, %fd21, 0d3EB0F5FF7D2CAFE2, 0d3ED0F5D241AD3B5A;
	fma.rn.f64 	%fd23, %fd22, %fd21, 0d3EF3B20A75488A3F;
	fma.rn.f64 	%fd24, %fd23, %fd21, 0d3F1745CDE4FAECD5;
	fma.rn.f64 	%fd25, %fd24, %fd21, 0d3F3C71C7258A578B;
	fma.rn.f64 	%fd26, %fd25, %fd21, 0d3F6249249242B910;
	fma.rn.f64 	%fd27, %fd26, %fd21, 0d3F89999999999DFB;
	sub.f64 	%fd28, %fd12, %fd20;
	add.f64 	%fd29, %fd28, %fd28;
	neg.f64 	%fd30, %fd20;
	fma.rn.f64 	%fd31, %fd30, %fd12, %fd29;
	mul.f64 	%fd32, %fd18, %fd31;
	fma.rn.f64 	%fd33, %fd21, %fd27, 0d3FB5555555555555;
	mov.f64 	%fd34, 0d3FB5555555555555;
	sub.f64 	%fd35, %fd34, %fd33;
	fma.rn.f64 	%fd36, %fd21, %fd27, %fd35;
	add.f64 	%fd37, %fd36, 0dBC46A4CB00B9E7B0;
	add.f64 	%fd38, %fd33, %fd37;
	sub.f64 	%fd39, %fd33, %fd38;
	add.f64 	%fd40, %fd37, %fd39;
	mul.rn.f64 	%fd41, %fd20, %fd20;
	neg.f64 	%fd42, %fd41;
	fma.rn.f64 	%fd43, %fd20, %fd20, %fd42;
	{
	.reg .b32 %temp; 
	mov.b64 	{%r22, %temp}, %fd32;
	}
	{
	.reg .b32 %temp; 
	mov.b64 	{%temp, %r23}, %fd32;
	}
	add.s32 	%r24, %r23, 1048576;
	mov.b64 	%fd44, {%r22, %r24};
	fma.rn.f64 	%fd45, %fd20, %fd44, %fd43;
	mul.rn.f64 	%fd46, %fd41, %fd20;
	neg.f64 	%fd47, %fd46;
	fma.rn.f64 	%fd48, %fd41, %fd20, %fd47;
	fma.rn.f64 	%fd49, %fd41, %fd32, %fd48;
	fma.rn.f64 	%fd50, %fd45, %fd20, %fd49;
	mul.rn.f64 	%fd51, %fd38, %fd46;
	neg.f64 	%fd52, %fd51;
	fma.rn.f64 	%fd53, %fd38, %fd46, %fd52;
	fma.rn.f64 	%fd54, %fd38, %fd50, %fd53;
	fma.rn.f64 	%fd55, %fd40, %fd46, %fd54;
	add.f64 	%fd56, %fd51, %fd55;
	sub.f64 	%fd57, %fd51, %fd56;
	add.f64 	%fd58, %fd55, %fd57;
	add.f64 	%fd59, %fd20, %fd56;
	sub.f64 	%fd60, %fd20, %fd59;
	add.f64 	%fd61, %fd56, %fd60;
	add.f64 	%fd62, %fd58, %fd61;
	add.f64 	%fd63, %fd32, %fd62;
	add.f64 	%fd64, %fd59, %fd63;
	sub.f64 	%fd65, %fd59, %fd64;
	add.f64 	%fd66, %fd63, %fd65;
	xor.b32  	%r25, %r48, -2147483648;
	mov.b32 	%r26, 1127219200;
	mov.b64 	%fd67, {%r25, %r26};
	mov.b32 	%r27, -2147483648;
	mov.b64 	%fd68, {%r27, %r26};
	sub.f64 	%fd69, %fd67, %fd68;
	fma.rn.f64 	%fd70, %fd69, 0d3FE62E42FEFA39EF, %fd64;
	fma.rn.f64 	%fd71, %fd69, 0dBFE62E42FEFA39EF, %fd70;
	sub.f64 	%fd72, %fd71, %fd64;
	sub.f64 	%fd73, %fd66, %fd72;
	fma.rn.f64 	%fd74, %fd69, 0d3C7ABC9E3B39803F, %fd73;
	add.f64 	%fd75, %fd70, %fd74;
	sub.f64 	%fd76, %fd70, %fd75;
	add.f64 	%fd77, %fd74, %fd76;
	mov.f64 	%fd78, 0d4000000000000000;
	{
	.reg .b32 %temp; 
	mov.b64 	{%temp, %r28}, %fd78;
	}
	{
	.reg .b32 %temp; 
	mov.b64 	{%r29, %temp}, %fd78;
	}
	shl.b32 	%r30, %r28, 1;
	setp.gt.u32 	%p3, %r30, -33554433;
	and.b32  	%r31, %r28, -15728641;
	selp.b32 	%r32, %r31, %r28, %p3;
	mov.b64 	%fd79, {%r29, %r32};
	mul.rn.f64 	%fd80, %fd75, %fd79;
	neg.f64 	%fd81, %fd80;
	fma.rn.f64 	%fd82, %fd75, %fd79, %fd81;
	fma.rn.f64 	%fd83, %fd77, %fd79, %fd82;
	add.f64 	%fd4, %fd80, %fd83;
	sub.f64 	%fd84, %fd80, %fd4;
	add.f64 	%fd5, %fd83, %fd84;
	fma.rn.f64 	%fd85, %fd4, 0d3FF71547652B82FE, 0d4338000000000000;
	{
	.reg .b32 %temp; 
	mov.b64 	{%r13, %temp}, %fd85;
	}
	mov.f64 	%fd86, 0dC338000000000000;
	add.rn.f64 	%fd87, %fd85, %fd86;
	fma.rn.f64 	%fd88, %fd87, 0dBFE62E42FEFA39EF, %fd4;
	fma.rn.f64 	%fd89, %fd87, 0dBC7ABC9E3B39803F, %fd88;
	fma.rn.f64 	%fd90, %fd89, 0d3E5ADE1569CE2BDF, 0d3E928AF3FCA213EA;
	fma.rn.f64 	%fd91, %fd90, %fd89, 0d3EC71DEE62401315;
	fma.rn.f64 	%fd92, %fd91, %fd89, 0d3EFA01997C89EB71;
	fma.rn.f64 	%fd93, %fd92, %fd89, 0d3F2A01A014761F65;
	fma.rn.f64 	%fd94, %fd93, %fd89, 0d3F56C16C1852B7AF;
	fma.rn.f64 	%fd95, %fd94, %fd89, 0d3F81111111122322;
	fma.rn.f64 	%fd96, %fd95, %fd89, 0d3FA55555555502A1;
	fma.rn.f64 	%fd97, %fd96, %fd89, 0d3FC5555555555511;
	fma.rn.f64 	%fd98, %fd97, %fd89, 0d3FE000000000000B;
	fma.rn.f64 	%fd99, %fd98, %fd89, 0d3FF0000000000000;
	fma.rn.f64 	%fd100, %fd99, %fd89, 0d3FF0000000000000;
	{
	.reg .b32 %temp; 
	mov.b64 	{%r14, %temp}, %fd100;
	}
	{
	.reg .b32 %temp; 
	mov.b64 	{%temp, %r15}, %fd100;
	}
	shl.b32 	%r33, %r13, 20;
	add.s32 	%r34, %r33, %r15;
	mov.b64 	%fd108, {%r14, %r34};
	{
	.reg .b32 %temp; 
	mov.b64 	{%temp, %r35}, %fd4;
	}
	mov.b32 	%f2, %r35;
	abs.f32 	%f1, %f2;
	setp.lt.f32 	%p4, %f1, 0f4086232B;
	@%p4 bra 	$L__BB2_7;
	setp.lt.f64 	%p5, %fd4, 0d0000000000000000;
	add.f64 	%fd101, %fd4, 0d7FF0000000000000;
	selp.f64 	%fd108, 0d0000000000000000, %fd101, %p5;
	setp.geu.f32 	%p6, %f1, 0f40874800;
	@%p6 bra 	$L__BB2_7;
	shr.u32 	%r36, %r13, 31;
	add.s32 	%r37, %r13, %r36;
	shr.s32 	%r38, %r37, 1;
	shl.b32 	%r39, %r38, 20;
	add.s32 	%r40, %r15, %r39;
	mov.b64 	%fd102, {%r14, %r40};
	sub.s32 	%r41, %r13, %r38;
	shl.b32 	%r42, %r41, 20;
	add.s32 	%r43, %r42, 1072693248;
	mov.b32 	%r44, 0;
	mov.b64 	%fd103, {%r44, %r43};
	mul.f64 	%fd108, %fd103, %fd102;
$L__BB2_7:
	abs.f64 	%fd104, %fd108;
	setp.eq.f64 	%p7, %fd104, 0d7FF0000000000000;
	fma.rn.f64 	%fd105, %fd108, %fd5, %fd108;
	selp.f64 	%fd106, %fd108, %fd105, %p7;
	st.param.f64 	[func_retval0], %fd106;
	ret;

}


// ===== COMPILED SASS (sm_100) =====

	.target	sm_100

	.elftype	@"ET_EXEC"


//--------------------- .note.nv.tkinfo           --------------------------
	.section	.note.nv.tkinfo,"",@"SHT_NOTE"
	.sectionflags	@"SHF_NOTE_NV_TKINFO"
	.tkinfo
        /*0018*/ 	.word	0x00000002
        /*0030*/ 	.string	""
        /*0030*/ 	.string	"ptxas"
        /*0030*/ 	.string	"Cuda compilation tools, release 13.0, V13.0.88"
        /*0030*/ 	.string	"Build cuda_13.0.r13.0/compiler.36424714_0"
        /*0030*/ 	.string	"-arch sm_100 -m 64 "



//--------------------- .note.nv.cuinfo           --------------------------
	.section	.note.nv.cuinfo,"",@"SHT_NOTE"
	.sectionflags	@"SHF_NOTE_NV_CUINFO"
        /*0018*/ 	.short	0x0002
        /*001a*/ 	.short	0x0064
        /*001c*/ 	.short	0x0082
	.zero		2


//--------------------- .nv.info                  --------------------------
	.section	.nv.info,"",@"SHT_CUDA_INFO"
	.align	4


	//----- nvinfo : EIATTR_REGCOUNT
	.align		4
        /*0000*/ 	.byte	0x04, 0x2f
        /*0002*/ 	.short	(.L_1 - .L_0)
	.align		4
.L_0:
        /*0004*/ 	.word	index@(_Z16pi_approx_kerneldPdd)
        /*0008*/ 	.word	0x00000020


	//----- nvinfo : EIATTR_FRAME_SIZE
	.align		4
.L_1:
        /*000c*/ 	.byte	0x04, 0x11
        /*000e*/ 	.short	(.L_3 - .L_2)
	.align		4
.L_2:
        /*0010*/ 	.word	index@($_Z16pi_approx_kerneldPdd$__internal_accurate_pow)
        /*0014*/ 	.word	0x00000000


	//----- nvinfo : EIATTR_FRAME_SIZE
	.align		4
.L_3:
        /*0018*/ 	.byte	0x04, 0x11
        /*001a*/ 	.short	(.L_5 - .L_4)
	.align		4
.L_4:
        /*001c*/ 	.word	index@($__internal_4_$__cuda_sm20_dsqrt_rn_f64_mediumpath_v1)
        /*0020*/ 	.word	0x00000000


	//----- nvinfo : EIATTR_FRAME_SIZE
	.align		4
.L_5:
        /*0024*/ 	.byte	0x04, 0x11
        /*0026*/ 	.short	(.L_7 - .L_6)
	.align		4
.L_6:
        /*0028*/ 	.word	index@($__internal_3_$__cuda_sm20_div_rn_f64_full)
        /*002c*/ 	.word	0x00000000


	//----- nvinfo : EIATTR_FRAME_SIZE
	.align		4
.L_7:
        /*0030*/ 	.byte	0x04, 0x11
        /*0032*/ 	.short	(.L_9 - .L_8)
	.align		4
.L_8:
        /*0034*/ 	.word	index@(_Z16pi_approx_kerneldPdd)
        /*0038*/ 	.word	0x00000000


	//----- nvinfo : EIATTR_REGCOUNT
	.align		4
.L_9:
        /*003c*/ 	.byte	0x04, 0x2f
        /*003e*/ 	.short	(.L_11 - .L_10)
	.align		4
.L_10:
        /*0040*/ 	.word	index@(_Z20pi_approx_gpu_singledPd)
        /*0044*/ 	.word	0x0000001e


	//----- nvinfo : EIATTR_FRAME_SIZE
	.align		4
.L_11:
        /*0048*/ 	.byte	0x04, 0x11
        /*004a*/ 	.short	(.L_13 - .L_12)
	.align		4
.L_12:
        /*004c*/ 	.word	index@($_Z20pi_approx_gpu_singledPd$__internal_accurate_pow)
        /*0050*/ 	.word	0x00000000


	//----- nvinfo : EIATTR_FRAME_SIZE
	.align		4
.L_13:
        /*0054*/ 	.byte	0x04, 0x11
        /*0056*/ 	.short	(.L_15 - .L_14)
	.align		4
.L_14:
        /*0058*/ 	.word	index@($__internal_2_$__cuda_sm20_dsqrt_rn_f64_mediumpath_v1)
        /*005c*/ 	.word	0x00000000


	//----- nvinfo : EIATTR_FRAME_SIZE
	.align		4
.L_15:
        /*0060*/ 	.byte	0x04, 0x11
        /*0062*/ 	.short	(.L_17 - .L_16)
	.align		4
.L_16:
        /*0064*/ 	.word	index@($__internal_1_$__cuda_sm20_div_rn_f64_full)
        /*0068*/ 	.word	0x00000000


	//----- nvinfo : EIATTR_FRAME_SIZE
	.align		4
.L_17:
        /*006c*/ 	.byte	0x04, 0x11
        /*006e*/ 	.short	(.L_19 - .L_18)
	.align		4
.L_18:
        /*0070*/ 	.word	index@($__internal_0_$__cuda_sm20_dblrcp_rn_slowpath_v3)
        /*0074*/ 	.word	0x00000000


	//----- nvinfo : EIATTR_FRAME_SIZE
	.align		4
.L_19:
        /*0078*/ 	.byte	0x04, 0x11
        /*007a*/ 	.short	(.L_21 - .L_20)
	.align		4
.L_20:
        /*007c*/ 	.word	index@(_Z20pi_approx_gpu_singledPd)
        /*0080*/ 	.word	0x00000000


	//----- nvinfo : EIATTR_MIN_STACK_SIZE
	.align		4
.L_21:
        /*0084*/ 	.byte	0x04, 0x12
        /*0086*/ 	.short	(.L_23 - .L_22)
	.align		4
.L_22:
        /*0088*/ 	.word	index@(_Z20pi_approx_gpu_singledPd)
        /*008c*/ 	.word	0x00000000


	//----- nvinfo : EIATTR_MIN_STACK_SIZE
	.align		4
.L_23:
        /*0090*/ 	.byte	0x04, 0x12
        /*0092*/ 	.short	(.L_25 - .L_24)
	.align		4
.L_24:
        /*0094*/ 	.word	index@(_Z16pi_approx_kerneldPdd)
        /*0098*/ 	.word	0x00000000
.L_25:


//--------------------- .nv.compat                --------------------------
	.section	.nv.compat,"",@"SHT_CUDA_COMPAT_INFO"
	.align	4
        /*0000*/ 	.byte	0x02, 0x09, 0x00, 0x00, 0x02, 0x02, 0x01, 0x00, 0x02, 0x05, 0x05, 0x00, 0x03, 0x07, 0x01, 0x01
        /*0010*/ 	.byte	0x02, 0x03, 0x00, 0x00, 0x02, 0x06, 0x01, 0x00, 0x04, 0x0b, 0x08, 0x00, 0x01, 0x00, 0x00, 0x00
        /*0020*/ 	.byte	0x00, 0x00, 0x00, 0x00


//--------------------- .nv.info._Z20pi_approx_gpu_singledPd --------------------------
	.section	.nv.info._Z20pi_approx_gpu_singledPd,"",@"SHT_CUDA_INFO"
	.sectionflags	@""
	.align	4


	//----- nvinfo : EIATTR_CUDA_API_VERSION
	.align		4
        /*0000*/ 	.byte	0x04, 0x37
        /*0002*/ 	.short	(.L_27 - .L_26)
.L_26:
        /*0004*/ 	.word	0x00000082


	//----- nvinfo : EIATTR_KPARAM_INFO
	.align		4
.L_27:
        /*0008*/ 	.byte	0x04, 0x17
        /*000a*/ 	.short	(.L_29 - .L_28)
.L_28:
        /*000c*/ 	.word	0x00000000
        /*0010*/ 	.short	0x0001
        /*0012*/ 	.short	0x0008
        /*0014*/ 	.byte	0x00, 0xf5, 0x21, 0x00


	//----- nvinfo : EIATTR_KPARAM_INFO
	.align		4
.L_29:
        /*0018*/ 	.byte	0x04, 0x17
        /*001a*/ 	.short	(.L_31 - .L_30)
.L_30:
        /*001c*/ 	.word	0x00000000
        /*0020*/ 	.short	0x0000
        /*0022*/ 	.short	0x0000
        /*0024*/ 	.byte	0x00, 0xf0, 0x21, 0x00


	//----- nvinfo : EIATTR_SPARSE_MMA_MASK
	.align		4
.L_31:
        /*0028*/ 	.byte	0x03, 0x50
        /*002a*/ 	.short	0x0000


	//----- nvinfo : EIATTR_MAXREG_COUNT
	.align		4
        /*002c*/ 	.byte	0x03, 0x1b
        /*002e*/ 	.short	0x00ff


	//----- nvinfo : EIATTR_MERCURY_ISA_VERSION
	.align		4
        /*0030*/ 	.byte	0x03, 0x5f
        /*0032*/ 	.short	0x0101


	//----- nvinfo : EIATTR_VRC_CTA_INIT_COUNT
	.align		4
        /*0034*/ 	.byte	0x02, 0x4a
	.zero		1
	.zero		1


	//----- nvinfo : EIATTR_EXIT_INSTR_OFFSETS
	.align		4
        /*0038*/ 	.byte	0x04, 0x1c
        /*003a*/ 	.short	(.L_33 - .L_32)


	//   ....[0]....
.L_32:
        /*003c*/ 	.word	0x00000120


	//   ....[1]....
        /*0040*/ 	.word	0x000005e0


	//----- nvinfo : EIATTR_CRS_STACK_SIZE
	.align		4
.L_33:
        /*0044*/ 	.byte	0x04, 0x1e
        /*0046*/ 	.short	(.L_35 - .L_34)
.L_34:
        /*0048*/ 	.word	0x00000000


	//----- nvinfo : EIATTR_CBANK_PARAM_SIZE
	.align		4
.L_35:
        /*004c*/ 	.byte	0x03, 0x19
        /*004e*/ 	.short	0x0010


	//----- nvinfo : EIATTR_PARAM_CBANK
	.align		4
        /*0050*/ 	.byte	0x04, 0x0a
        /*0052*/ 	.short	(.L_37 - .L_36)
	.align		4
.L_36:
        /*0054*/ 	.word	index@(.nv.constant0._Z20pi_approx_gpu_singledPd)
        /*0058*/ 	.short	0x0380
        /*005a*/ 	.short	0x0010


	//----- nvinfo : EIATTR_SW_WAR
	.align		4
.L_37:
        /*005c*/ 	.byte	0x04, 0x36
        /*005e*/ 	.short	(.L_39 - .L_38)
.L_38:
        /*0060*/ 	.word	0x00000008
.L_39:


//--------------------- .nv.info._Z16pi_approx_kerneldPdd --------------------------
	.section	.nv.info._Z16pi_approx_kerneldPdd,"",@"SHT_CUDA_INFO"
	.sectionflags	@""
	.align	4


	//----- nvinfo : EIATTR_CUDA_API_VERSION
	.align		4
        /*0000*/ 	.byte	0x04, 0x37
        /*0002*/ 	.short	(.L_41 - .L_40)
.L_40:
        /*0004*/ 	.word	0x00000082


	//----- nvinfo : EIATTR_KPARAM_INFO
	.align		4
.L_41:
        /*0008*/ 	.byte	0x04, 0x17
        /*000a*/ 	.short	(.L_43 - .L_42)
.L_42:
        /*000c*/ 	.word	0x00000000
        /*0010*/ 	.short	0x0002
        /*0012*/ 	.short	0x0010
        /*0014*/ 	.byte	0x00, 0xf0, 0x21, 0x00


	//----- nvinfo : EIATTR_KPARAM_INFO
	.align		4
.L_43:
        /*0018*/ 	.byte	0x04, 0x17
        /*001a*/ 	.short	(.L_45 - .L_44)
.L_44:
        /*001c*/ 	.word	0x00000000
        /*0020*/ 	.short	0x0001
        /*0022*/ 	.short	0x0008
        /*0024*/ 	.byte	0x00, 0xf5, 0x21, 0x00


	//----- nvinfo : EIATTR_KPARAM_INFO
	.align		4
.L_45:
        /*0028*/ 	.byte	0x04, 0x17
        /*002a*/ 	.short	(.L_47 - .L_46)
.L_46:
        /*002c*/ 	.word	0x00000000
        /*0030*/ 	.short	0x0000
        /*0032*/ 	.short	0x0000
        /*0034*/ 	.byte	0x00, 0xf0, 0x21, 0x00


	//----- nvinfo : EIATTR_SPARSE_MMA_MASK
	.align		4
.L_47:
        /*0038*/ 	.byte	0x03, 0x50
        /*003a*/ 	.short	0x0000


	//----- nvinfo : EIATTR_MAXREG_COUNT
	.align		4
        /*003c*/ 	.byte	0x03, 0x1b
        /*003e*/ 	.short	0x00ff


	//----- nvinfo : EIATTR_MERCURY_ISA_VERSION
	.align		4
        /*0040*/ 	.byte	0x03, 0x5f
        /*0042*/ 	.short	0x0101


	//----- nvinfo : EIATTR_VRC_CTA_INIT_COUNT
	.align		4
        /*0044*/ 	.byte	0x02, 0x4a
	.zero		1
	.zero		1


	//----- nvinfo : EIATTR_EXIT_INSTR_OFFSETS
	.align		4
        /*0048*/ 	.byte	0x04, 0x1c
        /*004a*/ 	.short	(.L_49 - .L_48)


	//   ....[0]....
.L_48:
        /*004c*/ 	.word	0x00000570


	//----- nvinfo : EIATTR_CRS_STACK_SIZE
	.align		4
.L_49:
        /*0050*/ 	.byte	0x04, 0x1e
        /*0052*/ 	.short	(.L_51 - .L_50)
.L_50:
        /*0054*/ 	.word	0x00000000


	//----- nvinfo : EIATTR_CBANK_PARAM_SIZE
	.align		4
.L_51:
        /*0058*/ 	.byte	0x03, 0x19
        /*005a*/ 	.short	0x0018


	//----- nvinfo : EIATTR_PARAM_CBANK
	.align		4
        /*005c*/ 	.byte	0x04, 0x0a
        /*005e*/ 	.short	(.L_53 - .L_52)
	.align		4
.L_52:
        /*0060*/ 	.word	index@(.nv.constant0._Z16pi_approx_kerneldPdd)
        /*0064*/ 	.short	0x0380
        /*0066*/ 	.short	0x0018


	//----- nvinfo : EIATTR_SW_WAR
	.align		4
.L_53:
        /*0068*/ 	.byte	0x04, 0x36
        /*006a*/ 	.short	(.L_55 - .L_54)
.L_54:
        /*006c*/ 	.word	0x00000008
.L_55:


//--------------------- .nv.callgraph             --------------------------
	.section	.nv.callgraph,"",@"SHT_CUDA_CALLGRAPH"
	.align	4
	.sectionentsize	8
	.align		4
        /*0000*/ 	.word	0x00000000
	.align		4
        /*0004*/ 	.word	0xffffffff
	.align		4
        /*0008*/ 	.word	0x00000000
	.align		4
        /*000c*/ 	.word	0xfffffffe
	.align		4
        /*0010*/ 	.word	0x00000000
	.align		4
        /*0014*/ 	.word	0xfffffffd
	.align		4
        /*0018*/ 	.word	0x00000000
	.align		4
        /*001c*/ 	.word	0xfffffffc


//--------------------- .text._Z20pi_approx_gpu_singledPd --------------------------
	.section	.text._Z20pi_approx_gpu_singledPd,"ax",@progbits
	.align	128
        .global         _Z20pi_approx_gpu_singledPd
        .type           _Z20pi_approx_gpu_singledPd,@function
        .size           _Z20pi_approx_gpu_singledPd,(.L_x_37 - _Z20pi_approx_gpu_singledPd)
        .other          _Z20pi_approx_gpu_singledPd,@"STO_CUDA_ENTRY STV_DEFAULT"
_Z20pi_approx_gpu_singledPd:
.text._Z20pi_approx_gpu_singledPd:
[----:B------:R-:W-:Y:S08]  /*0000*/  LDC R1, c[0x0][0x37c] ;  /* 0x0000df00ff017b82 */ /* 0x000ff00000000800 */
[----:B------:R-:W0:Y:S08]  /*0010*/  LDC R0, c[0x0][0x384] ;  /* 0x0000e100ff007b82 */ /* 0x000e300000000800 */
[----:B------:R-:W1:Y:S01]  /*0020*/  LDC.64 R6, c[0x0][0x380] ;  /* 0x0000e000ff067b82 */ /* 0x000e620000000a00 */
[----:B0-----:R-:W1:Y:S01]  /*0030*/  MUFU.RCP64H R3, R0 ;  /* 0x0000000000037308 */ /* 0x001e620000001800 */
[----:B------:R-:W-:-:S05]  /*0040*/  VIADD R2, R0, 0x300402 ;  /* 0x0030040200027836 */ /* 0x000fca0000000000 */
[----:B------:R-:W-:Y:S01]  /*0050*/  FSETP.GEU.AND P0, PT, |R2|, 5.8789094863358348022e-39, PT ;  /* 0x004004020200780b */ /* 0x000fe20003f0e200 */
[----:B-1----:R-:W-:-:S08]  /*0060*/  DFMA R4, R2, -R6, 1 ;  /* 0x3ff000000204742b */ /* 0x002fd00000000806 */
[----:B------:R-:W-:-:S08]  /*0070*/  DFMA R4, R4, R4, R4 ;  /* 0x000000040404722b */ /* 0x000fd00000000004 */
[----:B------:R-:W-:-:S08]  /*0080*/  DFMA R4, R2, R4, R2 ;  /* 0x000000040204722b */ /* 0x000fd00000000002 */
[----:B------:R-:W-:-:S08]  /*0090*/  DFMA R6, R4, -R6, 1 ;  /* 0x3ff000000406742b */ /* 0x000fd00000000806 */
[----:B------:R-:W-:Y:S01]  /*00a0*/  DFMA R8, R4, R6, R4 ;  /* 0x000000060408722b */ /* 0x000fe20000000004 */
[----:B------:R-:W-:Y:S10]  /*00b0*/  @P0 BRA `(.L_x_0) ;  /* 0x0000000000100947 */ /* 0x000ff40003800000 */
[----:B------:R-:W-:-:S05]  /*00c0*/  LOP3.LUT R0, R0, 0x7fffffff, RZ, 0xc0, !PT ;  /* 0x7fffffff00007812 */ /* 0x000fca00078ec0ff */
[----:B------:R-:W-:Y:S01]  /*00d0*/  VIADD R6, R0, 0xfff00000 ;  /* 0xfff0000000067836 */ /* 0x000fe20000000000 */
[----:B------:R-:W-:-:S07]  /*00e0*/  MOV R0, 0x100 ;  /* 0x0000010000007802 */ /* 0x000fce0000000f00 */
[----:B------:R-:W-:Y:S05]  /*00f0*/  CALL.REL.NOINC `($__internal_0_$__cuda_sm20_dblrcp_rn_slowpath_v3) ;  /* 0x00000004003c7944 */ /* 0x000fea0003c00000 */
.L_x_0:
[----:B------:R-:W0:Y:S02]  /*0100*/  LDCU.64 UR4, c[0x0][0x380] ;  /* 0x00007000ff0477ac */ /* 0x000e240008000a00 */
[----:B0-----:R-:W-:-:S14]  /*0110*/  DSETP.LT.AND P0, PT, RZ, UR4, PT ;  /* 0x00000004ff007e2a */ /* 0x001fdc000bf01000 */
[----:B------:R-:W-:Y:S05]  /*0120*/  @!P0 EXIT ;  /* 0x000000000000894d */ /* 0x000fea0003800000 */
[----:B------:R-:W0:Y:S01]  /*0130*/  LDC.64 R4, c[0x0][0x388] ;  /* 0x0000e200ff047b82 */ /* 0x000e220000000a00 */
[----:B------:R-:W0:Y:S01]  /*0140*/  LDCU.64 UR6, c[0x0][0x358] ;  /* 0x00006b00ff0677ac */ /* 0x000e220008000a00 */
[----:B------:R-:W1:Y:S06]  /*0150*/  LDCU UR12, c[0x0][0x384] ;  /* 0x00007080ff0c77ac */ /* 0x000e6c0008000800 */
[----:B------:R-:W2:Y:S01]  /*0160*/  LDC.64 R6, c[0x0][0x380] ;  /* 0x0000e000ff067b82 */ /* 0x000ea20000000a00 */
[----:B0-----:R-:W5:Y:S01]  /*0170*/  LDG.E.64 R4, desc[UR6][R4.64] ;  /* 0x0000000604047981 */ /* 0x001f62000c1e1b00 */
[----:B------:R-:W-:Y:S01]  /*0180*/  DADD R8, R8, R8 ;  /* 0x0000000008087229 */ /* 0x000fe20000000008 */
[----:B-1----:R-:W-:-:S10]  /*0190*/  UMOV UR4, URZ ;  /* 0x000000ff00047c82 */ /* 0x002fd40008000000 */
.L_x_4:
[----:B------:R-:W2:Y:S01]  /*01a0*/  MUFU.RCP64H R3, UR12 ;  /* 0x0000000c00037d08 */ /* 0x000ea20008001800 */
[----:B------:R-:W-:Y:S01]  /*01b0*/  IMAD.MOV.U32 R2, RZ, RZ, 0x1 ;  /* 0x00000001ff027424 */ /* 0x000fe200078e00ff */
[----:B------:R-:W-:Y:S02]  /*01c0*/  USHF.L.U32 UR5, UR4, 0x1, URZ ;  /* 0x0000000104057899 */ /* 0x000fe400080006ff */
[----:B------:R-:W-:-:S07]  /*01d0*/  UIADD3 UR4, UPT, UPT, UR4, 0x1, URZ ;  /* 0x0000000104047890 */ /* 0x000fce000fffe0ff */
[----:B------:R-:W0:Y:S01]  /*01e0*/  I2F.F64.U32 R14, UR5 ;  /* 0x00000005000e7d12 */ /* 0x000e220008201800 */
[----:B--2---:R-:W-:-:S07]  /*01f0*/  DFMA R10, R2, -R6, 1 ;  /* 0x3ff00000020a742b */ /* 0x004fce0000000806 */
[----:B------:R-:W1:Y:S01]  /*0200*/  I2F.F64.U32 R16, UR4 ;  /* 0x0000000400107d12 */ /* 0x000e620008201800 */
[----:B------:R-:W-:Y:S01]  /*0210*/  DFMA R10, R10, R10, R10 ;  /* 0x0000000a0a0a722b */ /* 0x000fe2000000000a */
[----:B0-----:R-:W-:-:S07]  /*0220*/  FSETP.GEU.AND P2, PT, |R15|, 6.5827683646048100446e-37, PT ;  /* 0x036000000f00780b */ /* 0x001fce0003f4e200 */
[----:B------:R-:W-:Y:S02]  /*0230*/  DFMA R10, R2, R10, R2 ;  /* 0x0000000a020a722b */ /* 0x000fe40000000002 */
[----:B-1----:R-:W-:-:S06]  /*0240*/  DSETP.GEU.AND P1, PT, R16, R6, PT ;  /* 0x000000061000722a */ /* 0x002fcc0003f2e000 */
[----:B------:R-:W-:-:S08]  /*0250*/  DFMA R2, R10, -R6, 1 ;  /* 0x3ff000000a02742b */ /* 0x000fd00000000806 */
[----:B------:R-:W-:-:S08]  /*0260*/  DFMA R2, R10, R2, R10 ;  /* 0x000000020a02722b */ /* 0x000fd0000000000a */
[----:B------:R-:W-:-:S08]  /*0270*/  DMUL R10, R14, R2 ;  /* 0x000000020e0a7228 */ /* 0x000fd00000000000 */
[----:B------:R-:W-:-:S08]  /*0280*/  DFMA R12, R10, -R6, R14 ;  /* 0x800000060a0c722b */ /* 0x000fd0000000000e */
[----:B------:R-:W-:-:S10]  /*0290*/  DFMA R2, R2, R12, R10 ;  /* 0x0000000c0202722b */ /* 0x000fd4000000000a */
[----:B------:R-:W-:-:S05]  /*02a0*/  FFMA R0, RZ, UR12, R3 ;  /* 0x0000000cff007c23 */ /* 0x000fca0008000003 */
[----:B------:R-:W-:-:S13]  /*02b0*/  FSETP.GT.AND P0, PT, |R0|, 1.469367938527859385e-39, PT ;  /* 0x001000000000780b */ /* 0x000fda0003f04200 */
[----:B------:R-:W-:Y:S05]  /*02c0*/  @P0 BRA P2, `(.L_x_1) ;  /* 0x0000000000100947 */ /* 0x000fea0001000000 */
[----:B------:R-:W-:-:S07]  /*02d0*/  MOV R0, 0x2f0 ;  /* 0x000002f000007802 */ /* 0x000fce0000000f00 */
[----:B-----5:R-:W-:Y:S05]  /*02e0*/  CALL.REL.NOINC `($__internal_1_$__cuda_sm20_div_rn_f64_full) ;  /* 0x00000004006c7944 */ /* 0x020fea0003c00000 */
[----:B------:R-:W-:Y:S02]  /*02f0*/  IMAD.MOV.U32 R2, RZ, RZ, R16 ;  /* 0x000000ffff027224 */ /* 0x000fe400078e0010 */
[----:B------:R-:W-:-:S07]  /*0300*/  IMAD.MOV.U32 R3, RZ, RZ, R17 ;  /* 0x000000ffff037224 */ /* 0x000fce00078e0011 */
.L_x_1:
[----:B------:R-:W-:Y:S01]  /*0310*/  DADD R2, R2, -1 ;  /* 0xbff0000002027429 */ /* 0x000fe20000000000 */
[----:B------:R-:W-:-:S07]  /*0320*/  MOV R0, 0x350 ;  /* 0x0000035000007802 */ /* 0x000fce0000000f00 */
[----:B------:R-:W-:-:S11]  /*0330*/  DFMA R2, R8, 0.5, R2 ;  /* 0x3fe000000802782b */ /* 0x000fd60000000002 */
[----:B-----5:R-:W-:Y:S05]  /*0340*/  CALL.REL.NOINC `($_Z20pi_approx_gpu_singledPd$__internal_accurate_pow) ;  /* 0x0000000c00647944 */ /* 0x020fea0003c00000 */
[C---:B------:R-:W-:Y:S02]  /*0350*/  DADD R10, R2.reuse, 2 ;  /* 0x40000000020a7429 */ /* 0x040fe40000000000 */
[----:B------:R-:W-:-:S08]  /*0360*/  DSETP.NEU.AND P0, PT, R2, RZ, PT ;  /* 0x000000ff0200722a */ /* 0x000fd00003f0d000 */
[----:B------:R-:W-:Y:S02]  /*0370*/  LOP3.LUT R10, R11, 0x7ff00000, RZ, 0xc0, !PT ;  /* 0x7ff000000b0a7812 */ /* 0x000fe400078ec0ff */
[----:B------:R-:W-:Y:S02]  /*0380*/  FSEL R11, R16, RZ, P0 ;  /* 0x000000ff100b7208 */ /* 0x000fe40000000000 */
[----:B------:R-:W-:Y:S02]  /*0390*/  ISETP.NE.AND P2, PT, R10, 0x7ff00000, PT ;  /* 0x7ff000000a00780c */ /* 0x000fe40003f45270 */
[----:B------:R-:W-:-:S11]  /*03a0*/  FSEL R10, R12, RZ, P0 ;  /* 0x000000ff0c0a7208 */ /* 0x000fd60000000000 */
[----:B------:R-:W-:Y:S05]  /*03b0*/  @P2 BRA `(.L_x_2) ;  /* 0x0000000000182947 */ /* 0x000fea0003800000 */
[----:B------:R-:W-:-:S14]  /*03c0*/  DSETP.NAN.AND P0, PT, R2, R2, PT ;  /* 0x000000020200722a */ /* 0x000fdc0003f08000 */
[----:B------:R-:W-:Y:S01]  /*03d0*/  @P0 DADD R10, R2, 2 ;  /* 0x40000000020a0429 */ /* 0x000fe20000000000 */
[----:B------:R-:W-:Y:S10]  /*03e0*/  @P0 BRA `(.L_x_2) ;  /* 0x00000000000c0947 */ /* 0x000ff40003800000 */
[----:B------:R-:W-:-:S14]  /*03f0*/  DSETP.NEU.AND P0, PT, |R2|, +INF , PT ;  /* 0x7ff000000200742a */ /* 0x000fdc0003f0d200 */
[----:B------:R-:W-:Y:S02]  /*0400*/  @!P0 IMAD.MOV.U32 R10, RZ, RZ, 0x0 ;  /* 0x00000000ff0a8424 */ /* 0x000fe400078e00ff */
[----:B------:R-:W-:-:S07]  /*0410*/  @!P0 IMAD.MOV.U32 R11, RZ, RZ, 0x7ff00000 ;  /* 0x7ff00000ff0b8424 */ /* 0x000fce00078e00ff */
.L_x_2:
[----:B------:R-:W-:Y:S01]  /*0420*/  DADD R10, -R10, 1 ;  /* 0x3ff000000a0a7429 */ /* 0x000fe20000000100 */
[----:B------:R-:W-:Y:S01]  /*0430*/  IMAD.MOV.U32 R16, RZ, RZ, 0x0 ;  /* 0x00000000ff107424 */ /* 0x000fe200078e00ff */
[----:B------:R-:W-:Y:S01]  /*0440*/  MOV R17, 0x3fd80000 ;  /* 0x3fd8000000117802 */ /* 0x000fe20000000f00 */
[----:B------:R-:W-:-:S03]  /*0450*/  DSETP.NEU.AND P0, PT, R2, 1, PT ;  /* 0x3ff000000200742a */ /* 0x000fc60003f0d000 */
[----:B------:R-:W0:Y:S04]  /*0460*/  MUFU.RSQ64H R13, R11 ;  /* 0x0000000b000d7308 */ /* 0x000e280000001c00 */
[----:B------:R-:W-:-:S05]  /*0470*/  VIADD R12, R11, 0xfcb00000 ;  /* 0xfcb000000b0c7836 */ /* 0x000fca0000000000 */
[----:B------:R-:W-:Y:S01]  /*0480*/  ISETP.GE.U32.AND P2, PT, R12, 0x7ca00000, PT ;  /* 0x7ca000000c00780c */ /* 0x000fe20003f46070 */
[----:B0-----:R-:W-:-:S08]  /*0490*/  DMUL R14, R12, R12 ;  /* 0x0000000c0c0e7228 */ /* 0x001fd00000000000 */
[----:B------:R-:W-:-:S08]  /*04a0*/  DFMA R14, R10, -R14, 1 ;  /* 0x3ff000000a0e742b */ /* 0x000fd0000000080e */
[----:B------:R-:W-:Y:S02]  /*04b0*/  DFMA R16, R14, R16, 0.5 ;  /* 0x3fe000000e10742b */ /* 0x000fe40000000010 */
[----:B------:R-:W-:-:S08]  /*04c0*/  DMUL R14, R12, R14 ;  /* 0x0000000e0c0e7228 */ /* 0x000fd00000000000 */
[----:B------:R-:W-:-:S08]  /*04d0*/  DFMA R18, R16, R14, R12 ;  /* 0x0000000e1012722b */ /* 0x000fd0000000000c */
[----:B------:R-:W-:Y:S02]  /*04e0*/  DMUL R14, R10, R18 ;  /* 0x000000120a0e7228 */ /* 0x000fe40000000000 */
[----:B------:R-:W-:Y:S02]  /*04f0*/  VIADD R17, R19, 0xfff00000 ;  /* 0xfff0000013117836 */ /* 0x000fe40000000000 */
[----:B------:R-:W-:-:S04]  /*0500*/  IMAD.MOV.U32 R16, RZ, RZ, R18 ;  /* 0x000000ffff107224 */ /* 0x000fc800078e0012 */
[----:B------:R-:W-:-:S08]  /*0510*/  DFMA R20, R14, -R14, R10 ;  /* 0x8000000e0e14722b */ /* 0x000fd0000000000a */
[----:B------:R-:W-:Y:S01]  /*0520*/  DFMA R2, R20, R16, R14 ;  /* 0x000000101402722b */ /* 0x000fe2000000000e */
[----:B------:R-:W-:Y:S10]  /*0530*/  @!P2 BRA `(.L_x_3) ;  /* 0x000000000010a947 */ /* 0x000ff40003800000 */
[----:B------:R-:W-:-:S07]  /*0540*/  MOV R0, 0x560 ;  /* 0x0000056000007802 */ /* 0x000fce0000000f00 */
[----:B------:R-:W-:Y:S05]  /*0550*/  CALL.REL.NOINC `($__internal_2_$__cuda_sm20_dsqrt_rn_f64_mediumpath_v1) ;  /* 0x0000000800347944 */ /* 0x000fea0003c00000 */
[----:B------:R-:W-:Y:S02]  /*0560*/  IMAD.MOV.U32 R2, RZ, RZ, R10 ;  /* 0x000000ffff027224 */ /* 0x000fe400078e000a */
[----:B------:R-:W-:-:S07]  /*0570*/  IMAD.MOV.U32 R3, RZ, RZ, R11 ;  /* 0x000000ffff037224 */ /* 0x000fce00078e000b */
.L_x_3:
[----:B------:R-:W-:Y:S02]  /*0580*/  FSEL R2, R2, RZ, P0 ;  /* 0x000000ff02027208 */ /* 0x000fe40000000000 */
[----:B------:R-:W-:-:S06]  /*0590*/  FSEL R3, R3, RZ, P0 ;  /* 0x000000ff03037208 */ /* 0x000fcc0000000000 */
[----:B------:R-:W-:Y:S01]  /*05a0*/  DFMA R4, R8, R2, R4 ;  /* 0x000000020804722b */ /* 0x000fe20000000004 */
[----:B------:R-:W-:Y:S10]  /*05b0*/  @!P1 BRA `(.L_x_4) ;  /* 0xfffffff800f89947 */ /* 0x000ff4000383ffff */
[----:B------:R-:W0:Y:S02]  /*05c0*/  LDC.64 R2, c[0x0][0x388] ;  /* 0x0000e200ff027b82 */ /* 0x000e240000000a00 */
[----:B0-----:R-:W-:Y:S01]  /*05d0*/  STG.E.64 desc[UR6][R2.64], R4 ;  /* 0x0000000402007986 */ /* 0x001fe2000c101b06 */
[----:B------:R-:W-:Y:S05]  /*05e0*/  EXIT ;  /* 0x000000000000794d */ /* 0x000fea0003800000 */
        .weak           $__internal_0_$__cuda_sm20_dblrcp_rn_slowpath_v3
        .type           $__internal_0_$__cuda_sm20_dblrcp_rn_slowpath_v3,@function
        .size           $__internal_0_$__cuda_sm20_dblrcp_rn_slowpath_v3,($__internal_1_$__cuda_sm20_div_rn_f64_full - $__internal_0_$__cuda_sm20_dblrcp_rn_slowpath_v3)
$__internal_0_$__cuda_sm20_dblrcp_rn_slowpath_v3:
[----:B------:R-:W0:Y:S08]  /*05f0*/  LDC.64 R2, c[0x0][0x380] ;  /* 0x0000e000ff027b82 */ /* 0x000e300000000a00 */
[----:B------:R-:W1:Y:S01]  /*0600*/  LDC R7, c[0x0][0x384] ;  /* 0x0000e100ff077b82 */ /* 0x000e620000000800 */
[----:B0-----:R-:W-:-:S14]  /*0610*/  DSETP.GTU.AND P0, PT, |R2|, +INF , PT ;  /* 0x7ff000000200742a */ /* 0x001fdc0003f0c200 */
[----:B-1----:R-:W-:Y:S05]  /*0620*/  @P0 BRA `(.L_x_5) ;  /* 0x0000000000800947 */ /* 0x002fea0003800000 */
[----:B------:R-:W-:-:S05]  /*0630*/  LOP3.LUT R8, R7, 0x7fffffff, RZ, 0xc0, !PT ;  /* 0x7fffffff07087812 */ /* 0x000fca00078ec0ff */
[----:B------:R-:W-:-:S05]  /*0640*/  VIADD R4, R8, 0xffffffff ;  /* 0xffffffff08047836 */ /* 0x000fca0000000000 */
[----:B------:R-:W-:-:S13]  /*0650*/  ISETP.GE.U32.AND P0, PT, R4, 0x7fefffff, PT ;  /* 0x7fefffff0400780c */ /* 0x000fda0003f06070 */
[----:B------:R-:W-:Y:S01]  /*0660*/  @P0 LOP3.LUT R5, R7, 0x7ff00000, RZ, 0x3c, !PT ;  /* 0x7ff0000007050812 */ /* 0x000fe200078e3cff */
[----:B------:R-:W-:Y:S01]  /*0670*/  @P0 IMAD.MOV.U32 R4, RZ, RZ, RZ ;  /* 0x000000ffff040224 */ /* 0x000fe200078e00ff */
[----:B------:R-:W-:Y:S06]  /*0680*/  @P0 BRA `(.L_x_6) ;  /* 0x0000000000700947 */ /* 0x000fec0003800000 */
[----:B------:R-:W-:-:S13]  /*0690*/  ISETP.GE.U32.AND P0, PT, R8, 0x1000001, PT ;  /* 0x010000010800780c */ /* 0x000fda0003f06070 */
[----:B------:R-:W-:Y:S05]  /*06a0*/  @!P0 BRA `(.L_x_7) ;  /* 0x0000000000388947 */ /* 0x000fea0003800000 */
[----:B------:R-:W0:Y:S01]  /*06b0*/  LDCU UR4, c[0x0][0x380] ;  /* 0x00007000ff0477ac */ /* 0x000e220008000800 */
[----:B------:R-:W-:-:S04]  /*06c0*/  VIADD R5, R7, 0xc0200000 ;  /* 0xc020000007057836 */ /* 0x000fc80000000000 */
[----:B------:R-:W1:Y:S01]  /*06d0*/  MUFU.RCP64H R7, R5 ;  /* 0x0000000500077308 */ /* 0x000e620000001800 */
[----:B0-----:R-:W-:-:S06]  /*06e0*/  IMAD.U32 R4, RZ, RZ, UR4 ;  /* 0x00000004ff047e24 */ /* 0x001fcc000f8e00ff */
[----:B-1----:R-:W-:-:S08]  /*06f0*/  DFMA R8, -R4, R6, 1 ;  /* 0x3ff000000408742b */ /* 0x002fd00000000106 */
[----:B------:R-:W-:-:S08]  /*0700*/  DFMA R8, R8, R8, R8 ;  /* 0x000000080808722b */ /* 0x000fd00000000008 */
[----:B------:R-:W-:-:S08]  /*0710*/  DFMA R8, R6, R8, R6 ;  /* 0x000000080608722b */ /* 0x000fd00000000006 */
[----:B------:R-:W-:-:S08]  /*0720*/  DFMA R6, -R4, R8, 1 ;  /* 0x3ff000000406742b */ /* 0x000fd00000000108 */
[----:B------:R-:W-:-:S08]  /*0730*/  DFMA R6, R8, R6, R8 ;  /* 0x000000060806722b */ /* 0x000fd00000000008 */
[----:B------:R-:W-:-:S08]  /*0740*/  DMUL R6, R6, 2.2250738585072013831e-308 ;  /* 0x0010000006067828 */ /* 0x000fd00000000000 */
[----:B------:R-:W-:-:S08]  /*0750*/  DFMA R2, R6, -R2, 1 ;  /* 0x3ff000000602742b */ /* 0x000fd00000000802 */
[----:B------:R-:W-:-:S08]  /*0760*/  DFMA R2, R2, R2, R2 ;  /* 0x000000020202722b */ /* 0x000fd00000000002 */
[----:B------:R-:W-:Y:S01]  /*0770*/  DFMA R4, R6, R2, R6 ;  /* 0x000000020604722b */ /* 0x000fe20000000006 */
[----:B------:R-:W-:Y:S10]  /*0780*/  BRA `(.L_x_6) ;  /* 0x0000000000307947 */ /* 0x000ff40003800000 */
.L_x_7:
[----:B------:R-:W-:Y:S01]  /*0790*/  DMUL R2, R2, 8.11296384146066816958e+31 ;  /* 0x4690000002027828 */ /* 0x000fe20000000000 */
[----:B------:R-:W-:-:S05]  /*07a0*/  MOV R4, R6 ;  /* 0x0000000600047202 */ /* 0x000fca0000000f00 */
[----:B------:R-:W0:Y:S02]  /*07b0*/  MUFU.RCP64H R5, R3 ;  /* 0x0000000300057308 */ /* 0x000e240000001800 */
[----:B0-----:R-:W-:-:S08]  /*07c0*/  DFMA R6, -R2, R4, 1 ;  /* 0x3ff000000206742b */ /* 0x001fd00000000104 */
[----:B------:R-:W-:-:S08]  /*07d0*/  DFMA R6, R6, R6, R6 ;  /* 0x000000060606722b */ /* 0x000fd00000000006 */
[----:B------:R-:W-:-:S08]  /*07e0*/  DFMA R6, R4, R6, R4 ;  /* 0x000000060406722b */ /* 0x000fd00000000004 */
[----:B------:R-:W-:-:S08]  /*07f0*/  DFMA R4, -R2, R6, 1 ;  /* 0x3ff000000204742b */ /* 0x000fd00000000106 */
[----:B------:R-:W-:-:S08]  /*0800*/  DFMA R4, R6, R4, R6 ;  /* 0x000000040604722b */ /* 0x000fd00000000006 */
[----:B------:R-:W-:Y:S01]  /*0810*/  DMUL R4, R4, 8.11296384146066816958e+31 ;  /* 0x4690000004047828 */ /* 0x000fe20000000000 */
[----:B------:R-:W-:Y:S10]  /*0820*/  BRA `(.L_x_6) ;  /* 0x0000000000087947 */ /* 0x000ff40003800000 */
.L_x_5:
[----:B------:R-:W0:Y:S01]  /*0830*/  LDC R4, c[0x0][0x380] ;  /* 0x0000e000ff047b82 */ /* 0x000e220000000800 */
[----:B------:R-:W-:-:S07]  /*0840*/  LOP3.LUT R5, R7, 0x80000, RZ, 0xfc, !PT ;  /* 0x0008000007057812 */ /* 0x000fce00078efcff */
.L_x_6:
[----:B------:R-:W-:Y:S02]  /*0850*/  IMAD.MOV.U32 R2, RZ, RZ, R0 ;  /* 0x000000ffff027224 */ /* 0x000fe400078e0000 */
[----:B------:R-:W-:Y:S02]  /*0860*/  IMAD.MOV.U32 R3, RZ, RZ, 0x0 ;  /* 0x00000000ff037424 */ /* 0x000fe400078e00ff */
[----:B0-----:R-:W-:Y:S02]  /*0870*/  IMAD.MOV.U32 R8, RZ, RZ, R4 ;  /* 0x000000ffff087224 */ /* 0x001fe400078e0004 */
[----:B------:R-:W-:Y:S01]  /*0880*/  IMAD.MOV.U32 R9, RZ, RZ, R5 ;  /* 0x000000ffff097224 */ /* 0x000fe200078e0005 */
[----:B------:R-:W-:Y:S06]  /*0890*/  RET.REL.NODEC R2 `(_Z20pi_approx_gpu_singledPd) ;  /* 0xfffffff402d87950 */ /* 0x000fec0003c3ffff */
        .weak           $__internal_1_$__cuda_sm20_div_rn_f64_full
        .type           $__internal_1_$__cuda_sm20_div_rn_f64_full,@function
        .size           $__internal_1_$__cuda_sm20_div_rn_f64_full,($__internal_2_$__cuda_sm20_dsqrt_rn_f64_mediumpath_v1 - $__internal_1_$__cuda_sm20_div_rn_f64_full)
$__internal_1_$__cuda_sm20_div_rn_f64_full:
[----:B------:R-:W0:Y:S01]  /*08a0*/  LDC.64 R12, c[0x0][0x380] ;  /* 0x0000e000ff0c7b82 */ /* 0x000e220000000a00 */
[----:B------:R-:W-:Y:S01]  /*08b0*/  IMAD.MOV.U32 R16, RZ, RZ, 0x1 ;  /* 0x00000001ff107424 */ /* 0x000fe200078e00ff */
[----:B------:R-:W-:Y:S02]  /*08c0*/  MOV R27, 0x1ca00000 ;  /* 0x1ca00000001b7802 */ /* 0x000fe40000000f00 */
[C---:B0-----:R-:W-:Y:S02]  /*08d0*/  FSETP.GEU.AND P0, PT, |R13|.reuse, 1.469367938527859385e-39, PT ;  /* 0x001000000d00780b */ /* 0x041fe40003f0e200 */
[C---:B------:R-:W-:Y:S02]  /*08e0*/  LOP3.LUT R10, R13.reuse, 0x800fffff, RZ, 0xc0, !PT ;  /* 0x800fffff0d0a7812 */ /* 0x040fe400078ec0ff */
[----:B------:R-:W-:Y:S02]  /*08f0*/  LOP3.LUT R25, R13, 0x7ff00000, RZ, 0xc0, !PT ;  /* 0x7ff000000d197812 */ /* 0x000fe400078ec0ff */
[----:B------:R-:W-:Y:S01]  /*0900*/  LOP3.LUT R11, R10, 0x3ff00000, RZ, 0xfc, !PT ;  /* 0x3ff000000a0b7812 */ /* 0x000fe200078efcff */
[----:B------:R-:W-:-:S02]  /*0910*/  IMAD.MOV.U32 R10, RZ, RZ, R12 ;  /* 0x000000ffff0a7224 */ /* 0x000fc400078e000c */
[----:B------:R-:W-:-:S04]  /*0920*/  IMAD.MOV.U32 R22, RZ, RZ, R25 ;  /* 0x000000ffff167224 */ /* 0x000fc800078e0019 */
[----:B------:R-:W0:Y:S02]  /*0930*/  @!P0 LDC.64 R2, c[0x0][0x380] ;  /* 0x0000e000ff028b82 */ /* 0x000e240000000a00 */
[----:B0-----:R-:W-:Y:S01]  /*0940*/  @!P0 DMUL R10, R2, 8.98846567431157953865e+307 ;  /* 0x7fe00000020a8828 */ /* 0x001fe20000000000 */
[----:B------:R-:W-:Y:S02]  /*0950*/  IMAD.MOV.U32 R3, RZ, RZ, R15 ;  /* 0x000000ffff037224 */ /* 0x000fe400078e000f */
[----:B------:R-:W-:-:S03]  /*0960*/  IMAD.MOV.U32 R2, RZ, RZ, R14 ;  /* 0x000000ffff027224 */ /* 0x000fc600078e000e */
[----:B------:R-:W0:Y:S01]  /*0970*/  MUFU.RCP64H R17, R11 ;  /* 0x0000000b00117308 */ /* 0x000e220000001800 */
[C---:B------:R-:W-:Y:S01]  /*0980*/  FSETP.GEU.AND P3, PT, |R3|.reuse, 1.469367938527859385e-39, PT ;  /* 0x001000000300780b */ /* 0x040fe20003f6e200 */
[----:B------:R-:W-:Y:S01]  /*0990*/  IMAD.MOV.U32 R14, RZ, RZ, R2 ;  /* 0x000000ffff0e7224 */ /* 0x000fe200078e0002 */
[----:B------:R-:W-:Y:S02]  /*09a0*/  LOP3.LUT R24, R3, 0x7ff00000, RZ, 0xc0, !PT ;  /* 0x7ff0000003187812 */ /* 0x000fe400078ec0ff */
[----:B------:R-:W-:Y:S02]  /*09b0*/  @!P0 LOP3.LUT R22, R11, 0x7ff00000, RZ, 0xc0, !PT ;  /* 0x7ff000000b168812 */ /* 0x000fe400078ec0ff */
[----:B------:R-:W-:Y:S01]  /*09c0*/  ISETP.GE.U32.AND P2, PT, R24, R25, PT ;  /* 0x000000191800720c */ /* 0x000fe20003f46070 */
[----:B------:R-:W-:Y:S02]  /*09d0*/  IMAD.MOV.U32 R23, RZ, RZ, R24 ;  /* 0x000000ffff177224 */ /* 0x000fe400078e0018 */
[----:B------:R-:W-:Y:S01]  /*09e0*/  VIADD R26, R22, 0xffffffff ;  /* 0xffffffff161a7836 */ /* 0x000fe20000000000 */
[----:B------:R-:W-:-:S04]  /*09f0*/  SEL R27, R27, 0x63400000, !P2 ;  /* 0x634000001b1b7807 */ /* 0x000fc80005000000 */
[----:B------:R-:W-:Y:S01]  /*0a00*/  LOP3.LUT R15, R27, 0x800fffff, R3, 0xf8, !PT ;  /* 0x800fffff1b0f7812 */ /* 0x000fe200078ef803 */
[----:B0-----:R-:W-:-:S08]  /*0a10*/  DFMA R18, R16, -R10, 1 ;  /* 0x3ff000001012742b */ /* 0x001fd0000000080a */
[----:B------:R-:W-:-:S08]  /*0a20*/  DFMA R18, R18, R18, R18 ;  /* 0x000000121212722b */ /* 0x000fd00000000012 */
[----:B------:R-:W-:Y:S01]  /*0a30*/  DFMA R16, R16, R18, R16 ;  /* 0x000000121010722b */ /* 0x000fe20000000010 */
[----:B------:R-:W-:-:S04]  /*0a40*/  @!P3 LOP3.LUT R18, R27, 0x80000000, R3, 0xf8, !PT ;  /* 0x800000001b12b812 */ /* 0x000fc800078ef803 */
[----:B------:R-:W-:Y:S01]  /*0a50*/  @!P3 LOP3.LUT R19, R18, 0x100000, RZ, 0xfc, !PT ;  /* 0x001000001213b812 */ /* 0x000fe200078efcff */
[----:B------:R-:W-:Y:S02]  /*0a60*/  @!P3 IMAD.MOV.U32 R18, RZ, RZ, RZ ;  /* 0x000000ffff12b224 */ /* 0x000fe400078e00ff */
[----:B------:R-:W-:-:S04]  /*0a70*/  DFMA R20, R16, -R10, 1 ;  /* 0x3ff000001014742b */ /* 0x000fc8000000080a */
[----:B------:R-:W-:-:S04]  /*0a80*/  @!P3 DFMA R14, R14, 2, -R18 ;  /* 0x400000000e0eb82b */ /* 0x000fc80000000812 */
[----:B------:R-:W-:-:S06]  /*0a90*/  DFMA R16, R16, R20, R16 ;  /* 0x000000141010722b */ /* 0x000fcc0000000010 */
[----:B------:R-:W-:Y:S02]  /*0aa0*/  @!P3 LOP3.LUT R23, R15, 0x7ff00000, RZ, 0xc0, !PT ;  /* 0x7ff000000f17b812 */ /* 0x000fe400078ec0ff */
[----:B------:R-:W-:-:S03]  /*0ab0*/  DMUL R18, R16, R14 ;  /* 0x0000000e10127228 */ /* 0x000fc60000000000 */
[----:B------:R-:W-:-:S05]  /*0ac0*/  VIADD R20, R23, 0xffffffff ;  /* 0xffffffff17147836 */ /* 0x000fca0000000000 */
[----:B------:R-:W-:Y:S01]  /*0ad0*/  ISETP.GT.U32.AND P0, PT, R20, 0x7feffffe, PT ;  /* 0x7feffffe1400780c */ /* 0x000fe20003f04070 */
[----:B------:R-:W-:-:S03]  /*0ae0*/  DFMA R20, R18, -R10, R14 ;  /* 0x8000000a1214722b */ /* 0x000fc6000000000e */
[----:B------:R-:W-:-:S05]  /*0af0*/  ISETP.GT.U32.OR P0, PT, R26, 0x7feffffe, P0 ;  /* 0x7feffffe1a00780c */ /* 0x000fca0000704470 */
[----:B------:R-:W-:-:S08]  /*0b00*/  DFMA R20, R16, R20, R18 ;  /* 0x000000141014722b */ /* 0x000fd00000000012 */
[----:B------:R-:W-:Y:S05]  /*0b10*/  @P0 BRA `(.L_x_8) ;  /* 0x0000000000600947 */ /* 0x000fea0003800000 */
[----:B------:R-:W-:Y:S02]  /*0b20*/  VIADDMNMX R24, R24, -R25, 0xb9600000, !PT ;  /* 0xb960000018187446 */ /* 0x000fe40007800919 */
[----:B------:R-:W-:Y:S02]  /*0b30*/  MOV R2, RZ ;  /* 0x000000ff00027202 */ /* 0x000fe40000000f00 */
[----:B------:R-:W-:-:S05]  /*0b40*/  VIMNMX R24, PT, PT, R24, 0x46a00000, PT ;  /* 0x46a0000018187848 */ /* 0x000fca0003fe0100 */
[----:B------:R-:W-:-:S04]  /*0b50*/  IMAD.IADD R27, R24, 0x1, -R27 ;  /* 0x00000001181b7824 */ /* 0x000fc800078e0a1b */
[----:B------:R-:W-:-:S06]  /*0b60*/  VIADD R3, R27, 0x7fe00000 ;  /* 0x7fe000001b037836 */ /* 0x000fcc0000000000 */
[----:B------:R-:W-:-:S10]  /*0b70*/  DMUL R16, R20, R2 ;  /* 0x0000000214107228 */ /* 0x000fd40000000000 */
[----:B------:R-:W-:-:S13]  /*0b80*/  FSETP.GTU.AND P0, PT, |R17|, 1.469367938527859385e-39, PT ;  /* 0x001000001100780b */ /* 0x000fda0003f0c200 */
[----:B------:R-:W-:Y:S05]  /*0b90*/  @P0 BRA `(.L_x_9) ;  /* 0x0000000000980947 */ /* 0x000fea0003800000 */
[----:B------:R-:W-:Y:S01]  /*0ba0*/  DFMA R10, R20, -R10, R14 ;  /* 0x8000000a140a722b */ /* 0x000fe2000000000e */
[----:B------:R-:W-:-:S09]  /*0bb0*/  IMAD.MOV.U32 R2, RZ, RZ, RZ ;  /* 0x000000ffff027224 */ /* 0x000fd200078e00ff */
[C---:B------:R-:W-:Y:S02]  /*0bc0*/  FSETP.NEU.AND P0, PT, R11.reuse, RZ, PT ;  /* 0x000000ff0b00720b */ /* 0x040fe40003f0d000 */
[----:B------:R-:W-:-:S04]  /*0bd0*/  LOP3.LUT R13, R11, 0x80000000, R13, 0x48, !PT ;  /* 0x800000000b0d7812 */ /* 0x000fc800078e480d */
[----:B------:R-:W-:-:S07]  /*0be0*/  LOP3.LUT R3, R13, R3, RZ, 0xfc, !PT ;  /* 0x000000030d037212 */ /* 0x000fce00078efcff */
[----:B------:R-:W-:Y:S05]  /*0bf0*/  @!P0 BRA `(.L_x_9) ;  /* 0x0000000000808947 */ /* 0x000fea0003800000 */
[----:B------:R-:W-:Y:S01]  /*0c00*/  IMAD.MOV R11, RZ, RZ, -R27 ;  /* 0x000000ffff0b7224 */ /* 0x000fe200078e0a1b */
[----:B------:R-:W-:Y:S01]  /*0c10*/  DMUL.RP R2, R20, R2 ;  /* 0x0000000214027228 */ /* 0x000fe20000008000 */
[----:B------:R-:W-:Y:S01]  /*0c20*/  IMAD.MOV.U32 R10, RZ, RZ, RZ ;  /* 0x000000ffff0a7224 */ /* 0x000fe200078e00ff */
[----:B------:R-:W-:-:S05]  /*0c30*/  IADD3 R27, PT, PT, -R27, -0x43300000, RZ ;  /* 0xbcd000001b1b7810 */ /* 0x000fca0007ffe1ff */
[----:B------:R-:W-:-:S03]  /*0c40*/  DFMA R10, R16, -R10, R20 ;  /* 0x8000000a100a722b */ /* 0x000fc60000000014 */
[----:B------:R-:W-:-:S07]  /*0c50*/  LOP3.LUT R13, R3, R13, RZ, 0x3c, !PT ;  /* 0x0000000d030d7212 */ /* 0x000fce00078e3cff */
[----:B------:R-:W-:-:S04]  /*0c60*/  FSETP.NEU.AND P0, PT, |R11|, R27, PT ;  /* 0x0000001b0b00720b */ /* 0x000fc80003f0d200 */
[----:B------:R-:W-:Y:S02]  /*0c70*/  FSEL R16, R2, R16, !P0 ;  /* 0x0000001002107208 */ /* 0x000fe40004000000 */
[----:B------:R-:W-:Y:S01]  /*0c80*/  FSEL R17, R13, R17, !P0 ;  /* 0x000000110d117208 */ /* 0x000fe20004000000 */
[----:B------:R-:W-:Y:S06]  /*0c90*/  BRA `(.L_x_9) ;  /* 0x0000000000587947 */ /* 0x000fec0003800000 */
.L_x_8:
[----:B------:R-:W-:-:S14]  /*0ca0*/  DSETP.NAN.AND P0, PT, R2, R2, PT ;  /* 0x000000020200722a */ /* 0x000fdc0003f08000 */
[----:B------:R-:W-:Y:S05]  /*0cb0*/  @P0 BRA `(.L_x_10) ;  /* 0x0000000000480947 */ /* 0x000fea0003800000 */
[----:B------:R-:W0:Y:S02]  /*0cc0*/  LDC.64 R10, c[0x0][0x380] ;  /* 0x0000e000ff0a7b82 */ /* 0x000e240000000a00 */
[----:B0-----:R-:W-:-:S14]  /*0cd0*/  DSETP.NAN.AND P0, PT, R10, R10, PT ;  /* 0x0000000a0a00722a */ /* 0x001fdc0003f08000 */
[----:B------:R-:W-:Y:S05]  /*0ce0*/  @P0 BRA `(.L_x_11) ;  /* 0x0000000000300947 */ /* 0x000fea0003800000 */
[----:B------:R-:W-:Y:S01]  /*0cf0*/  ISETP.NE.AND P0, PT, R23, R22, PT ;  /* 0x000000161700720c */ /* 0x000fe20003f05270 */
[----:B------:R-:W-:Y:S02]  /*0d00*/  IMAD.MOV.U32 R16, RZ, RZ, 0x0 ;  /* 0x00000000ff107424 */ /* 0x000fe400078e00ff */
[----:B------:R-:W-:-:S10]  /*0d10*/  IMAD.MOV.U32 R17, RZ, RZ, -0x80000 ;  /* 0xfff80000ff117424 */ /* 0x000fd400078e00ff */
[----:B------:R-:W-:Y:S05]  /*0d20*/  @!P0 BRA `(.L_x_9) ;  /* 0x0000000000348947 */ /* 0x000fea0003800000 */
[----:B------:R-:W-:Y:S02]  /*0d30*/  ISETP.NE.AND P0, PT, R23, 0x7ff00000, PT ;  /* 0x7ff000001700780c */ /* 0x000fe40003f05270 */
[----:B------:R-:W-:Y:S02]  /*0d40*/  LOP3.LUT R17, R3, 0x80000000, R13, 0x48, !PT ;  /* 0x8000000003117812 */ /* 0x000fe400078e480d */
[----:B------:R-:W-:-:S13]  /*0d50*/  ISETP.EQ.OR P0, PT, R22, RZ, !P0 ;  /* 0x000000ff1600720c */ /* 0x000fda0004702670 */
[----:B------:R-:W-:Y:S01]  /*0d60*/  @P0 LOP3.LUT R2, R17, 0x7ff00000, RZ, 0xfc, !PT ;  /* 0x7ff0000011020812 */ /* 0x000fe200078efcff */
[----:B------:R-:W-:Y:S02]  /*0d70*/  @!P0 IMAD.MOV.U32 R16, RZ, RZ, RZ ;  /* 0x000000ffff108224 */ /* 0x000fe400078e00ff */
[----:B------:R-:W-:Y:S02]  /*0d80*/  @P0 IMAD.MOV.U32 R16, RZ, RZ, RZ ;  /* 0x000000ffff100224 */ /* 0x000fe400078e00ff */
[----:B------:R-:W-:Y:S01]  /*0d90*/  @P0 IMAD.MOV.U32 R17, RZ, RZ, R2 ;  /* 0x000000ffff110224 */ /* 0x000fe200078e0002 */
[----:B------:R-:W-:Y:S06]  /*0da0*/  BRA `(.L_x_9) ;  /* 0x0000000000147947 */ /* 0x000fec0003800000 */
.L_x_11:
[----:B------:R-:W-:Y:S02]  /*0db0*/  LOP3.LUT R17, R13, 0x80000, RZ, 0xfc, !PT ;  /* 0x000800000d117812 */ /* 0x000fe400078efcff */
[----:B------:R-:W-:Y:S01]  /*0dc0*/  MOV R16, R12 ;  /* 0x0000000c00107202 */ /* 0x000fe20000000f00 */
[----:B------:R-:W-:Y:S06]  /*0dd0*/  BRA `(.L_x_9) ;  /* 0x0000000000087947 */ /* 0x000fec0003800000 */
.L_x_10:
[----:B------:R-:W-:Y:S01]  /*0de0*/  LOP3.LUT R17, R3, 0x80000, RZ, 0xfc, !PT ;  /* 0x0008000003117812 */ /* 0x000fe200078efcff */
[----:B------:R-:W-:-:S07]  /*0df0*/  IMAD.MOV.U32 R16, RZ, RZ, R2 ;  /* 0x000000ffff107224 */ /* 0x000fce00078e0002 */
.L_x_9:
[----:B------:R-:W-:Y:S02]  /*0e00*/  IMAD.MOV.U32 R2, RZ, RZ, R0 ;  /* 0x000000ffff027224 */ /* 0x000fe400078e0000 */
[----:B------:R-:W-:-:S04]  /*0e10*/  IMAD.MOV.U32 R3, RZ, RZ, 0x0 ;  /* 0x00000000ff037424 */ /* 0x000fc800078e00ff */
[----:B------:R-:W-:Y:S05]  /*0e20*/  RET.REL.NODEC R2 `(_Z20pi_approx_gpu_singledPd) ;  /* 0xfffffff002747950 */ /* 0x000fea0003c3ffff */
        .weak           $__internal_2_$__cuda_sm20_dsqrt_rn_f64_mediumpath_v1
        .type           $__internal_2_$__cuda_sm20_dsqrt_rn_f64_mediumpath_v1,@function
        .size           $__internal_2_$__cuda_sm20_dsqrt_rn_f64_mediumpath_v1,($_Z20pi_approx_gpu_singledPd$__internal_accurate_pow - $__internal_2_$__cuda_sm20_dsqrt_rn_f64_mediumpath_v1)
$__internal_2_$__cuda_sm20_dsqrt_rn_f64_mediumpath_v1:
[----:B------:R-:W-:Y:S01]  /*0e30*/  ISETP.GE.U32.AND P2, PT, R12, -0x3400000, PT ;  /* 0xfcc000000c00780c */ /* 0x000fe20003f46070 */
[----:B------:R-:W-:Y:S02]  /*0e40*/  IMAD.MOV.U32 R16, RZ, RZ, R18 ;  /* 0x000000ffff107224 */ /* 0x000fe400078e0012 */
[----:B------:R-:W-:Y:S02]  /*0e50*/  IMAD.MOV.U32 R2, RZ, RZ, R20 ;  /* 0x000000ffff027224 */ /* 0x000fe400078e0014 */
[----:B------:R-:W-:-:S08]  /*0e60*/  IMAD.MOV.U32 R3, RZ, RZ, R21 ;  /* 0x000000ffff037224 */ /* 0x000fd000078e0015 */
[----:B------:R-:W-:Y:S05]  /*0e70*/  @!P2 BRA `(.L_x_12) ;  /* 0x000000000020a947 */ /* 0x000fea0003800000 */
[----:B------:R-:W-:-:S10]  /*0e80*/  DFMA.RM R2, R2, R16, R14 ;  /* 0x000000100202722b */ /* 0x000fd4000000400e */
[----:B------:R-:W-:-:S05]  /*0e90*/  IADD3 R12, P2, PT, R2, 0x1, RZ ;  /* 0x00000001020c7810 */ /* 0x000fca0007f5e0ff */
[----:B------:R-:W-:-:S06]  /*0ea0*/  IMAD.X R13, RZ, RZ, R3, P2 ;  /* 0x000000ffff0d7224 */ /* 0x000fcc00010e0603 */
[----:B------:R-:W-:-:S08]  /*0eb0*/  DFMA.RP R10, -R2, R12, R10 ;  /* 0x0000000c020a722b */ /* 0x000fd0000000810a */
[----:B------:R-:W-:-:S06]  /*0ec0*/  DSETP.GT.AND P2, PT, R10, RZ, PT ;  /* 0x000000ff0a00722a */ /* 0x000fcc0003f44000 */
[----:B------:R-:W-:Y:S02]  /*0ed0*/  FSEL R2, R12, R2, P2 ;  /* 0x000000020c027208 */ /* 0x000fe40001000000 */
[----:B------:R-:W-:Y:S01]  /*0ee0*/  FSEL R3, R13, R3, P2 ;  /* 0x000000030d037208 */ /* 0x000fe20001000000 */
[----:B------:R-:W-:Y:S06]  /*0ef0*/  BRA `(.L_x_13) ;  /* 0x0000000000647947 */ /* 0x000fec0003800000 */
.L_x_12:
[----:B------:R-:W-:-:S14]  /*0f00*/  DSETP.NE.AND P2, PT, R10, RZ, PT ;  /* 0x000000ff0a00722a */ /* 0x000fdc0003f45000 */
[----:B------:R-:W-:Y:S05]  /*0f10*/  @!P2 BRA `(.L_x_14) ;  /* 0x000000000058a947 */ /* 0x000fea0003800000 */
[----:B------:R-:W-:-:S13]  /*0f20*/  ISETP.GE.AND P2, PT, R11, RZ, PT ;  /* 0x000000ff0b00720c */ /* 0x000fda0003f46270 */
[----:B------:R-:W-:Y:S01]  /*0f30*/  @!P2 IMAD.MOV.U32 R2, RZ, RZ, 0x0 ;  /* 0x00000000ff02a424 */ /* 0x000fe200078e00ff */
[----:B------:R-:W-:Y:S01]  /*0f40*/  @!P2 MOV R3, 0xfff80000 ;  /* 0xfff800000003a802 */ /* 0x000fe20000000f00 */
[----:B------:R-:W-:Y:S06]  /*0f50*/  @!P2 BRA `(.L_x_13) ;  /* 0x00000000004ca947 */ /* 0x000fec0003800000 */
[----:B------:R-:W-:-:S13]  /*0f60*/  ISETP.GT.AND P2, PT, R11, 0x7fefffff, PT ;  /* 0x7fefffff0b00780c */ /* 0x000fda0003f44270 */
[----:B------:R-:W-:Y:S05]  /*0f70*/  @P2 BRA `(.L_x_14) ;  /* 0x0000000000402947 */ /* 0x000fea0003800000 */
[----:B------:R-:W-:Y:S01]  /*0f80*/  DMUL R2, R10, 8.11296384146066816958e+31 ;  /* 0x469000000a027828 */ /* 0x000fe20000000000 */
[----:B------:R-:W-:Y:S02]  /*0f90*/  IMAD.MOV.U32 R14, RZ, RZ, 0x0 ;  /* 0x00000000ff0e7424 */ /* 0x000fe400078e00ff */
[----:B------:R-:W-:Y:S02]  /*0fa0*/  IMAD.MOV.U32 R10, RZ, RZ, RZ ;  /* 0x000000ffff0a7224 */ /* 0x000fe400078e00ff */
[----:B------:R-:W-:Y:S01]  /*0fb0*/  IMAD.MOV.U32 R15, RZ, RZ, 0x3fd80000 ;  /* 0x3fd80000ff0f7424 */ /* 0x000fe200078e00ff */
[----:B------:R-:W0:Y:S03]  /*0fc0*/  MUFU.RSQ64H R11, R3 ;  /* 0x00000003000b7308 */ /* 0x000e260000001c00 */
[----:B0-----:R-:W-:-:S08]  /*0fd0*/  DMUL R12, R10, R10 ;  /* 0x0000000a0a0c7228 */ /* 0x001fd00000000000 */
[----:B------:R-:W-:-:S08]  /*0fe0*/  DFMA R12, R2, -R12, 1 ;  /* 0x3ff00000020c742b */ /* 0x000fd0000000080c */
[----:B------:R-:W-:Y:S02]  /*0ff0*/  DFMA R14, R12, R14, 0.5 ;  /* 0x3fe000000c0e742b */ /* 0x000fe4000000000e */
[----:B------:R-:W-:-:S08]  /*1000*/  DMUL R12, R10, R12 ;  /* 0x0000000c0a0c7228 */ /* 0x000fd00000000000 */
[----:B------:R-:W-:-:S08]  /*1010*/  DFMA R12, R14, R12, R10 ;  /* 0x0000000c0e0c722b */ /* 0x000fd0000000000a */
[----:B------:R-:W-:Y:S02]  /*1020*/  DMUL R10, R2, R12 ;  /* 0x0000000c020a7228 */ /* 0x000fe40000000000 */
[----:B------:R-:W-:-:S06]  /*1030*/  VIADD R13, R13, 0xfff00000 ;  /* 0xfff000000d0d7836 */ /* 0x000fcc0000000000 */
[----:B------:R-:W-:-:S08]  /*1040*/  DFMA R14, R10, -R10, R2 ;  /* 0x8000000a0a0e722b */ /* 0x000fd00000000002 */
[----:B------:R-:W-:-:S10]  /*1050*/  DFMA R2, R12, R14, R10 ;  /* 0x0000000e0c02722b */ /* 0x000fd4000000000a */
[----:B------:R-:W-:Y:S01]  /*1060*/  VIADD R3, R3, 0xfcb00000 ;  /* 0xfcb0000003037836 */ /* 0x000fe20000000000 */
[----:B------:R-:W-:Y:S06]  /*1070*/  BRA `(.L_x_13) ;  /* 0x0000000000047947 */ /* 0x000fec0003800000 */
.L_x_14:
[----:B------:R-:W-:-:S11]  /*1080*/  DADD R2, R10, R10 ;  /* 0x000000000a027229 */ /* 0x000fd6000000000a */
.L_x_13:
[----:B------:R-:W-:Y:S02]  /*1090*/  IMAD.MOV.U32 R10, RZ, RZ, R2 ;  /* 0x000000ffff0a7224 */ /* 0x000fe400078e0002 */
[----:B------:R-:W-:Y:S01]  /*10a0*/  IMAD.MOV.U32 R11, RZ, RZ, R3 ;  /* 0x000000ffff0b7224 */ /* 0x000fe200078e0003 */
[----:B------:R-:W-:Y:S01]  /*10b0*/  MOV R3, 0x0 ;  /* 0x0000000000037802 */ /* 0x000fe20000000f00 */
[----:B------:R-:W-:-:S04]  /*10c0*/  IMAD.MOV.U32 R2, RZ, RZ, R0 ;  /* 0x000000ffff027224 */ /* 0x000fc800078e0000 */
[----:B------:R-:W-:Y:S05]  /*10d0*/  RET.REL.NODEC R2 `(_Z20pi_approx_gpu_singledPd) ;  /* 0xffffffec02c87950 */ /* 0x000fea0003c3ffff */
        .type           $_Z20pi_approx_gpu_singledPd$__internal_accurate_pow,@function
        .size           $_Z20pi_approx_gpu_singledPd$__internal_accurate_pow,(.L_x_37 - $_Z20pi_approx_gpu_singledPd$__internal_accurate_pow)
$_Z20pi_approx_gpu_singledPd$__internal_accurate_pow:
[----:B------:R-:W-:Y:S01]  /*10e0*/  DADD R20, -RZ, |R2| ;  /* 0x00000000ff147229 */ /* 0x000fe20000000502 */
[----:B------:R-:W-:Y:S01]  /*10f0*/  IMAD.MOV.U32 R18, RZ, RZ, RZ ;  /* 0x000000ffff127224 */ /* 0x000fe200078e00ff */
[----:B------:R-:W-:Y:S01]  /*1100*/  MOV R23, 0x3ed0f5d2 ;  /* 0x3ed0f5d200177802 */ /* 0x000fe20000000f00 */
[----:B------:R-:W-:Y:S01]  /*1110*/  IMAD.MOV.U32 R22, RZ, RZ, 0x41ad3b5a ;  /* 0x41ad3b5aff167424 */ /* 0x000fe200078e00ff */
[----:B------:R-:W-:Y:S01]  /*1120*/  UMOV UR8, 0x7d2cafe2 ;  /* 0x7d2cafe200087882 */ /* 0x000fe20000000000 */
[----:B------:R-:W-:Y:S01]  /*1130*/  UMOV UR9, 0x3eb0f5ff ;  /* 0x3eb0f5ff00097882 */ /* 0x000fe20000000000 */
[----:B------:R-:W-:Y:S01]  /*1140*/  UMOV UR10, 0x3b39803f ;  /* 0x3b39803f000a7882 */ /* 0x000fe20000000000 */
[----:B------:R-:W-:-:S03]  /*1150*/  UMOV UR11, 0x3c7abc9e ;  /* 0x3c7abc9e000b7882 */ /* 0x000fc60000000000 */
[----:B------:R-:W-:Y:S01]  /*1160*/  ISETP.GT.U32.AND P0, PT, R21, 0xfffff, PT ;  /* 0x000fffff1500780c */ /* 0x000fe20003f04070 */
[----:B------:R-:W-:Y:S02]  /*1170*/  IMAD.MOV.U32 R10, RZ, RZ, R21 ;  /* 0x000000ffff0a7224 */ /* 0x000fe400078e0015 */
[----:B------:R-:W-:-:S10]  /*1180*/  IMAD.MOV.U32 R12, RZ, RZ, R20 ;  /* 0x000000ffff0c7224 */ /* 0x000fd400078e0014 */
[----:B------:R-:W-:-:S10]  /*1190*/  @!P0 DMUL R26, R20, 1.80143985094819840000e+16 ;  /* 0x43500000141a8828 */ /* 0x000fd40000000000 */
[----:B------:R-:W-:Y:S02]  /*11a0*/  @!P0 IMAD.MOV.U32 R10, RZ, RZ, R27 ;  /* 0x000000ffff0a8224 */ /* 0x000fe400078e001b */
[----:B------:R-:W-:Y:S01]  /*11b0*/  @!P0 IMAD.MOV.U32 R12, RZ, RZ, R26 ;  /* 0x000000ffff0c8224 */ /* 0x000fe200078e001a */
[----:B------:R-:W-:Y:S02]  /*11c0*/  SHF.R.U32.HI R26, RZ, 0x14, R21 ;  /* 0x00000014ff1a7819 */ /* 0x000fe40000011615 */
[----:B------:R-:W-:Y:S02]  /*11d0*/  LOP3.LUT R10, R10, 0x800fffff, RZ, 0xc0, !PT ;  /* 0x800fffff0a0a7812 */ /* 0x000fe400078ec0ff */
[----:B------:R-:W-:Y:S02]  /*11e0*/  @!P0 LEA.HI R26, R27, 0xffffffca, RZ, 0xc ;  /* 0xffffffca1b1a8811 */ /* 0x000fe400078f60ff */
[----:B------:R-:W-:-:S04]  /*11f0*/  LOP3.LUT R13, R10, 0x3ff00000, RZ, 0xfc, !PT ;  /* 0x3ff000000a0d7812 */ /* 0x000fc800078efcff */
[----:B------:R-:W-:-:S13]  /*1200*/  ISETP.GE.U32.AND P2, PT, R13, 0x3ff6a09f, PT ;  /* 0x3ff6a09f0d00780c */ /* 0x000fda0003f46070 */
[----:B------:R-:W-:-:S04]  /*1210*/  @P2 VIADD R11, R13, 0xfff00000 ;  /* 0xfff000000d0b2836 */ /* 0x000fc80000000000 */
[----:B------:R-:W-:-:S06]  /*1220*/  @P2 IMAD.MOV.U32 R13, RZ, RZ, R11 ;  /* 0x000000ffff0d2224 */ /* 0x000fcc00078e000b */
[C---:B------:R-:W-:Y:S02]  /*1230*/  DADD R16, R12.reuse, 1 ;  /* 0x3ff000000c107429 */ /* 0x040fe40000000000 */
[----:B------:R-:W-:-:S04]  /*1240*/  DADD R12, R12, -1 ;  /* 0xbff000000c0c7429 */ /* 0x000fc80000000000 */
[----:B------:R-:W0:Y:S02]  /*1250*/  MUFU.RCP64H R19, R17 ;  /* 0x0000001100137308 */ /* 0x000e240000001800 */
[----:B0-----:R-:W-:-:S08]  /*1260*/  DFMA R10, -R16, R18, 1 ;  /* 0x3ff00000100a742b */ /* 0x001fd00000000112 */
[----:B------:R-:W-:-:S08]  /*1270*/  DFMA R10, R10, R10, R10 ;  /* 0x0000000a0a0a722b */ /* 0x000fd0000000000a */
[----:B------:R-:W-:-:S08]  /*1280*/  DFMA R18, R18, R10, R18 ;  /* 0x0000000a1212722b */ /* 0x000fd00000000012 */
[----:B------:R-:W-:-:S08]  /*1290*/  DMUL R14, R12, R18 ;  /* 0x000000120c0e7228 */ /* 0x000fd00000000000 */
[----:B------:R-:W-:-:S08]  /*12a0*/  DFMA R14, R12, R18, R14 ;  /* 0x000000120c0e722b */ /* 0x000fd0000000000e */
[----:B------:R-:W-:-:S08]  /*12b0*/  DMUL R10, R14, R14 ;  /* 0x0000000e0e0a7228 */ /* 0x000fd00000000000 */
[----:B------:R-:W-:Y:S01]  /*12c0*/  DFMA R16, R10, UR8, R22 ;  /* 0x000000080a107c2b */ /* 0x000fe20008000016 */
[----:B------:R-:W-:Y:S01]  /*12d0*/  UMOV UR8, 0x75488a3f ;  /* 0x75488a3f00087882 */ /* 0x000fe20000000000 */
[----:B------:R-:W-:Y:S01]  /*12e0*/  UMOV UR9, 0x3ef3b20a ;  /* 0x3ef3b20a00097882 */ /* 0x000fe20000000000 */
[----:B------:R-:W-:-:S05]  /*12f0*/  DADD R22, R12, -R14 ;  /* 0x000000000c167229 */ /* 0x000fca000000080e */
[----:B------:R-:W-:Y:S01]  /*1300*/  DFMA R16, R10, R16, UR8 ;  /* 0x000000080a107e2b */ /* 0x000fe20008000010 */
[----:B------:R-:W-:Y:S01]  /*1310*/  UMOV UR8, 0xe4faecd5 ;  /* 0xe4faecd500087882 */ /* 0x000fe20000000000 */
[----:B------:R-:W-:Y:S01]  /*1320*/  UMOV UR9, 0x3f1745cd ;  /* 0x3f1745cd00097882 */ /* 0x000fe20000000000 */
[----:B------:R-:W-:-:S05]  /*1330*/  DADD R24, R22, R22 ;  /* 0x0000000016187229 */ /* 0x000fca0000000016 */
[----:B------:R-:W-:Y:S01]  /*1340*/  DFMA R16, R10, R16, UR8 ;  /* 0x000000080a107e2b */ /* 0x000fe20008000010 */
[----:B------:R-:W-:Y:S01]  /*1350*/  UMOV UR8, 0x258a578b ;  /* 0x258a578b00087882 */ /* 0x000fe20000000000 */
[----:B------:R-:W-:Y:S01]  /*1360*/  UMOV UR9, 0x3f3c71c7 ;  /* 0x3f3c71c700097882 */ /* 0x000fe20000000000 */
[----:B------:R-:W-:-:S05]  /*1370*/  DFMA R12, R12, -R14, R24 ;  /* 0x8000000e0c0c722b */ /* 0x000fca0000000018 */
[----:B------:R-:W-:Y:S01]  /*1380*/  DFMA R16, R10, R16, UR8 ;  /* 0x000000080a107e2b */ /* 0x000fe20008000010 */
[----:B------:R-:W-:Y:S01]  /*1390*/  UMOV UR8, 0x9242b910 ;  /* 0x9242b91000087882 */ /* 0x000fe20000000000 */
[----:B------:R-:W-:Y:S01]  /*13a0*/  UMOV UR9, 0x3f624924 ;  /* 0x3f62492400097882 */ /* 0x000fe20000000000 */
[----:B------:R-:W-:Y:S02]  /*13b0*/  DMUL R12, R18, R12 ;  /* 0x0000000c120c7228 */ /* 0x000fe40000000000 */
[----:B------:R-:W-:-:S03]  /*13c0*/  DMUL R18, R14, R14 ;  /* 0x0000000e0e127228 */ /* 0x000fc60000000000 */
[----:B------:R-:W-:Y:S01]  /*13d0*/  DFMA R16, R10, R16, UR8 ;  /* 0x000000080a107e2b */ /* 0x000fe20008000010 */
[----:B------:R-:W-:Y:S01]  /*13e0*/  UMOV UR8, 0x99999dfb ;  /* 0x99999dfb00087882 */ /* 0x000fe20000000000 */
[----:B------:R-:W-:-:S03]  /*13f0*/  UMOV UR9, 0x3f899999 ;  /* 0x3f89999900097882 */ /* 0x000fc60000000000 */
[----:B------:R-:W-:-:S03]  /*1400*/  DFMA R20, R14, R14, -R18 ;  /* 0x0000000e0e14722b */ /* 0x000fc60000000812 */
[----:B------:R-:W-:Y:S01]  /*1410*/  DFMA R22, R10, R16, UR8 ;  /* 0x000000080a167e2b */ /* 0x000fe20008000010 */
[----:B------:R-:W-:Y:S01]  /*1420*/  UMOV UR8, 0x55555555 ;  /* 0x5555555500087882 */ /* 0x000fe20000000000 */
[----:B------:R-:W-:-:S06]  /*1430*/  UMOV UR9, 0x3fb55555 ;  /* 0x3fb5555500097882 */ /* 0x000fcc0000000000 */
[----:B------:R-:W-:-:S08]  /*1440*/  DFMA R16, R10, R22, UR8 ;  /* 0x000000080a107e2b */ /* 0x000fd00008000016 */
[----:B------:R-:W-:Y:S01]  /*1450*/  DADD R24, -R16, UR8 ;  /* 0x0000000810187e29 */ /* 0x000fe20008000100 */
[----:B------:R-:W-:Y:S01]  /*1460*/  UMOV UR8, 0xb9e7b0 ;  /* 0x00b9e7b000087882 */ /* 0x000fe20000000000 */
[----:B------:R-:W-:-:S06]  /*1470*/  UMOV UR9, 0x3c46a4cb ;  /* 0x3c46a4cb00097882 */ /* 0x000fcc0000000000 */
[----:B------:R-:W-:Y:S02]  /*1480*/  DFMA R10, R10, R22, R24 ;  /* 0x000000160a0a722b */ /* 0x000fe40000000018 */
[----:B------:R-:W-:Y:S01]  /*1490*/  DMUL R24, R14, R18 ;  /* 0x000000120e187228 */ /* 0x000fe20000000000 */
[----:B------:R-:W-:Y:S02]  /*14a0*/  VIADD R23, R13, 0x100000 ;  /* 0x001000000d177836 */ /* 0x000fe40000000000 */
[----:B------:R-:W-:-:S03]  /*14b0*/  IMAD.MOV.U32 R22, RZ, RZ, R12 ;  /* 0x000000ffff167224 */ /* 0x000fc600078e000c */
[----:B------:R-:W-:Y:S01]  /*14c0*/  DADD R10, R10, -UR8 ;  /* 0x800000080a0a7e29 */ /* 0x000fe20008000000 */
[----:B------:R-:W-:Y:S01]  /*14d0*/  UMOV UR8, 0x80000000 ;  /* 0x8000000000087882 */ /* 0x000fe20000000000 */
[----:B------:R-:W-:Y:S01]  /*14e0*/  UMOV UR9, 0x43300000 ;  /* 0x4330000000097882 */ /* 0x000fe20000000000 */
[C---:B------:R-:W-:Y:S02]  /*14f0*/  DFMA R20, R14.reuse, R22, R20 ;  /* 0x000000160e14722b */ /* 0x040fe40000000014 */
[----:B------:R-:W-:-:S08]  /*1500*/  DFMA R22, R14, R18, -R24 ;  /* 0x000000120e16722b */ /* 0x000fd00000000818 */
[----:B------:R-:W-:Y:S02]  /*1510*/  DFMA R22, R12, R18, R22 ;  /* 0x000000120c16722b */ /* 0x000fe40000000016 */
[----:B------:R-:W-:-:S06]  /*1520*/  DADD R18, R16, R10 ;  /* 0x0000000010127229 */ /* 0x000fcc000000000a */
[----:B------:R-:W-:Y:S02]  /*1530*/  DFMA R20, R14, R20, R22 ;  /* 0x000000140e14722b */ /* 0x000fe40000000016 */
[----:B------:R-:W-:Y:S02]  /*1540*/  DADD R22, R16, -R18 ;  /* 0x0000000010167229 */ /* 0x000fe40000000812 */
[----:B------:R-:W-:-:S06]  /*1550*/  DMUL R16, R18, R24 ;  /* 0x0000001812107228 */ /* 0x000fcc0000000000 */
[----:B------:R-:W-:Y:S02]  /*1560*/  DADD R10, R10, R22 ;  /* 0x000000000a0a7229 */ /* 0x000fe40000000016 */
[----:B------:R-:W-:-:S08]  /*1570*/  DFMA R22, R18, R24, -R16 ;  /* 0x000000181216722b */ /* 0x000fd00000000810 */
[----:B------:R-:W-:-:S08]  /*1580*/  DFMA R20, R18, R20, R22 ;  /* 0x000000141214722b */ /* 0x000fd00000000016 */
[----:B------:R-:W-:-:S08]  /*1590*/  DFMA R20, R10, R24, R20 ;  /* 0x000000180a14722b */ /* 0x000fd00000000014 */
[----:B------:R-:W-:-:S08]  /*15a0*/  DADD R18, R16, R20 ;  /* 0x0000000010127229 */ /* 0x000fd00000000014 */
[--C-:B------:R-:W-:Y:S02]  /*15b0*/  DADD R10, R14, R18.reuse ;  /* 0x000000000e0a7229 */ /* 0x100fe40000000012 */
[----:B------:R-:W-:-:S06]  /*15c0*/  DADD R16, R16, -R18 ;  /* 0x0000000010107229 */ /* 0x000fcc0000000812 */
[----:B------:R-:W-:Y:S02]  /*15d0*/  DADD R14, R14, -R10 ;  /* 0x000000000e0e7229 */ /* 0x000fe4000000080a */
[----:B------:R-:W-:-:S06]  /*15e0*/  DADD R16, R20, R16 ;  /* 0x0000000014107229 */ /* 0x000fcc0000000010 */
[----:B------:R-:W-:Y:S01]  /*15f0*/  DADD R14, R18, R14 ;  /* 0x00000000120e7229 */ /* 0x000fe2000000000e */
[C---:B------:R-:W-:Y:S02]  /*1600*/  VIADD R18, R26.reuse, 0xfffffc01 ;  /* 0xfffffc011a127836 */ /* 0x040fe40000000000 */
[----:B------:R-:W-:-:S05]  /*1610*/  @P2 VIADD R18, R26, 0xfffffc02 ;  /* 0xfffffc021a122836 */ /* 0x000fca0000000000 */
[----:B------:R-:W-:-:S08]  /*1620*/  DADD R14, R16, R14 ;  /* 0x00000000100e7229 */ /* 0x000fd0000000000e */
[----:B------:R-:W-:Y:S01]  /*1630*/  DADD R16, R12, R14 ;  /* 0x000000000c107229 */ /* 0x000fe2000000000e */
[----:B------:R-:W-:Y:S01]  /*1640*/  LOP3.LUT R14, R18, 0x80000000, RZ, 0x3c, !PT ;  /* 0x80000000120e7812 */ /* 0x000fe200078e3cff */
[----:B------:R-:W-:-:S06]  /*1650*/  IMAD.MOV.U32 R15, RZ, RZ, 0x43300000 ;  /* 0x43300000ff0f7424 */ /* 0x000fcc00078e00ff */
[----:B------:R-:W-:Y:S02]  /*1660*/  DADD R18, R10, R16 ;  /* 0x000000000a127229 */ /* 0x000fe40000000010 */
[----:B------:R-:W-:Y:S01]  /*1670*/  DADD R14, R14, -UR8 ;  /* 0x800000080e0e7e29 */ /* 0x000fe20008000000 */
[----:B------:R-:W-:Y:S01]  /*1680*/  UMOV UR8, 0xfefa39ef ;  /* 0xfefa39ef00087882 */ /* 0x000fe20000000000 */
[----:B------:R-:W-:-:S04]  /*1690*/  UMOV UR9, 0x3fe62e42 ;  /* 0x3fe62e4200097882 */ /* 0x000fc80000000000 */
[--C-:B------:R-:W-:Y:S02]  /*16a0*/  DADD R10, R10, -R18.reuse ;  /* 0x000000000a0a7229 */ /* 0x100fe40000000812 */
[----:B------:R-:W-:-:S06]  /*16b0*/  DFMA R12, R14, UR8, R18 ;  /* 0x000000080e0c7c2b */ /* 0x000fcc0008000012 */
[----:B------:R-:W-:Y:S02]  /*16c0*/  DADD R10, R16, R10 ;  /* 0x00000000100a7229 */ /* 0x000fe4000000000a */
[----:B------:R-:W-:-:S08]  /*16d0*/  DFMA R20, R14, -UR8, R12 ;  /* 0x800000080e147c2b */ /* 0x000fd0000800000c */
[----:B------:R-:W-:-:S08]  /*16e0*/  DADD R20, -R18, R20 ;  /* 0x0000000012147229 */ /* 0x000fd00000000114 */
[----:B------:R-:W-:-:S08]  /*16f0*/  DADD R10, R10, -R20 ;  /* 0x000000000a0a7229 */ /* 0x000fd00000000814 */
[----:B------:R-:W-:-:S08]  /*1700*/  DFMA R14, R14, UR10, R10 ;  /* 0x0000000a0e0e7c2b */ /* 0x000fd0000800000a */
[----:B------:R-:W-:-:S08]  /*1710*/  DADD R16, R12, R14 ;  /* 0x000000000c107229 */ /* 0x000fd0000000000e */
[----:B------:R-:W-:Y:S02]  /*1720*/  DADD R12, R12, -R16 ;  /* 0x000000000c0c7229 */ /* 0x000fe40000000810 */
[----:B------:R-:W-:-:S06]  /*1730*/  DMUL R10, R16, 2 ;  /* 0x40000000100a7828 */ /* 0x000fcc0000000000 */
[----:B------:R-:W-:Y:S02]  /*1740*/  DADD R12, R14, R12 ;  /* 0x000000000e0c7229 */ /* 0x000fe4000000000c */
[----:B------:R-:W-:Y:S01]  /*1750*/  DFMA R16, R16, 2, -R10 ;  /* 0x400000001010782b */ /* 0x000fe2000000080a */
[----:B------:R-:W-:Y:S02]  /*1760*/  IMAD.MOV.U32 R14, RZ, RZ, 0x652b82fe ;  /* 0x652b82feff0e7424 */ /* 0x000fe400078e00ff */
[----:B------:R-:W-:-:S05]  /*1770*/  IMAD.MOV.U32 R15, RZ, RZ, 0x3ff71547 ;  /* 0x3ff71547ff0f7424 */ /* 0x000fca00078e00ff */
[----:B------:R-:W-:-:S08]  /*1780*/  DFMA R16, R12, 2, R16 ;  /* 0x400000000c10782b */ /* 0x000fd00000000010 */
[----:B------:R-:W-:-:S08]  /*1790*/  DADD R12, R10, R16 ;  /* 0x000000000a0c7229 */ /* 0x000fd00000000010 */
[----:B------:R-:W-:Y:S02]  /*17a0*/  DFMA R14, R12, R14, 6.75539944105574400000e+15 ;  /* 0x433800000c0e742b */ /* 0x000fe4000000000e */
[----:B------:R-:W-:Y:S01]  /*17b0*/  FSETP.GEU.AND P0, PT, |R13|, 4.1917929649353027344, PT ;  /* 0x4086232b0d00780b */ /* 0x000fe20003f0e200 */
[----:B------:R-:W-:-:S05]  /*17c0*/  DADD R10, R10, -R12 ;  /* 0x000000000a0a7229 */ /* 0x000fca000000080c */
[----:B------:R-:W-:-:S03]  /*17d0*/  DADD R18, R14, -6.75539944105574400000e+15 ;  /* 0xc33800000e127429 */ /* 0x000fc60000000000 */
[----:B------:R-:W-:-:S05]  /*17e0*/  DADD R16, R16, R10 ;  /* 0x0000000010107229 */ /* 0x000fca000000000a */
[----:B------:R-:W-:Y:S01]  /*17f0*/  DFMA R20, R18, -UR8, R12 ;  /* 0x8000000812147c2b */ /* 0x000fe2000800000c */
[----:B------:R-:W-:Y:S01]  /*1800*/  UMOV UR8, 0x3b39803f ;  /* 0x3b39803f00087882 */ /* 0x000fe20000000000 */
[----:B------:R-:W-:-:S06]  /*1810*/  UMOV UR9, 0x3c7abc9e ;  /* 0x3c7abc9e00097882 */ /* 0x000fcc0000000000 */
[----:B------:R-:W-:Y:S01]  /*1820*/  DFMA R18, R18, -UR8, R20 ;  /* 0x8000000812127c2b */ /* 0x000fe20008000014 */
[----:B------:R-:W-:Y:S01]  /*1830*/  UMOV UR8, 0x69ce2bdf ;  /* 0x69ce2bdf00087882 */ /* 0x000fe20000000000 */
[----:B------:R-:W-:Y:S01]  /*1840*/  IMAD.MOV.U32 R20, RZ, RZ, -0x35dec16 ;  /* 0xfca213eaff147424 */ /* 0x000fe200078e00ff */
[----:B------:R-:W-:Y:S01]  /*1850*/  MOV R21, 0x3e928af3 ;  /* 0x3e928af300157802 */ /* 0x000fe20000000f00 */
[----:B------:R-:W-:-:S05]  /*1860*/  UMOV UR9, 0x3e5ade15 ;  /* 0x3e5ade1500097882 */ /* 0x000fca0000000000 */
[----:B------:R-:W-:Y:S01]  /*1870*/  DFMA R20, R18, UR8, R20 ;  /* 0x0000000812147c2b */ /* 0x000fe20008000014 */
[----:B------:R-:W-:Y:S01]  /*1880*/  UMOV UR8, 0x62401315 ;  /* 0x6240131500087882 */ /* 0x000fe20000000000 */
[----:B------:R-:W-:-:S06]  /*1890*/  UMOV UR9, 0x3ec71dee ;  /* 0x3ec71dee00097882 */ /* 0x000fcc0000000000 */
[----:B------:R-:W-:Y:S01]  /*18a0*/  DFMA R20, R18, R20, UR8 ;  /* 0x0000000812147e2b */ /* 0x000fe20008000014 */
        /* <DEDUP_REMOVED lines=20> */
[----:B------:R-:W-:-:S08]  /*19f0*/  DFMA R20, R18, R20, UR8 ;  /* 0x0000000812147e2b */ /* 0x000fd00008000014 */
[----:B------:R-:W-:-:S08]  /*1a00*/  DFMA R20, R18, R20, 1 ;  /* 0x3ff000001214742b */ /* 0x000fd00000000014 */
[----:B------:R-:W-:-:S10]  /*1a10*/  DFMA R18, R18, R20, 1 ;  /* 0x3ff000001212742b */ /* 0x000fd40000000014 */
[----:B------:R-:W-:Y:S02]  /*1a20*/  IMAD R11, R14, 0x100000, R19 ;  /* 0x001000000e0b7824 */ /* 0x000fe400078e0213 */
[----:B------:R-:W-:Y:S01]  /*1a30*/  IMAD.MOV.U32 R10, RZ, RZ, R18 ;  /* 0x000000ffff0a7224 */ /* 0x000fe200078e0012 */
[----:B------:R-:W-:Y:S06]  /*1a40*/  @!P0 BRA `(.L_x_15) ;  /* 0x0000000000348947 */ /* 0x000fec0003800000 */
[----:B------:R-:W-:Y:S01]  /*1a50*/  FSETP.GEU.AND P2, PT, |R13|, 4.2275390625, PT ;  /* 0x408748000d00780b */ /* 0x000fe20003f4e200 */
[C---:B------:R-:W-:Y:S02]  /*1a60*/  DADD R10, R12.reuse, +INF ;  /* 0x7ff000000c0a7429 */ /* 0x040fe40000000000 */
[----:B------:R-:W-:-:S08]  /*1a70*/  DSETP.GEU.AND P0, PT, R12, RZ, PT ;  /* 0x000000ff0c00722a */ /* 0x000fd00003f0e000 */
[----:B------:R-:W-:Y:S02]  /*1a80*/  FSEL R10, R10, RZ, P0 ;  /* 0x000000ff0a0a7208 */ /* 0x000fe40000000000 */
[----:B------:R-:W-:Y:S01]  /*1a90*/  FSEL R11, R11, RZ, P0 ;  /* 0x000000ff0b0b7208 */ /* 0x000fe20000000000 */
[----:B------:R-:W-:Y:S06]  /*1aa0*/  @P2 BRA `(.L_x_15) ;  /* 0x00000000001c2947 */ /* 0x000fec0003800000 */
[----:B------:R-:W-:-:S04]  /*1ab0*/  LEA.HI R10, R14, R14, RZ, 0x1 ;  /* 0x0000000e0e0a7211 */ /* 0x000fc800078f08ff */
[----:B------:R-:W-:-:S05]  /*1ac0*/  SHF.R.S32.HI R11, RZ, 0x1, R10 ;  /* 0x00000001ff0b7819 */ /* 0x000fca000001140a */
[----:B------:R-:W-:Y:S02]  /*1ad0*/  IMAD.IADD R10, R14, 0x1, -R11 ;  /* 0x000000010e0a7824 */ /* 0x000fe400078e0a0b */
[----:B------:R-:W-:-:S03]  /*1ae0*/  IMAD R19, R11, 0x100000, R19 ;  /* 0x001000000b137824 */ /* 0x000fc600078e0213 */
[----:B------:R-:W-:Y:S01]  /*1af0*/  LEA R11, R10, 0x3ff00000, 0x14 ;  /* 0x3ff000000a0b7811 */ /* 0x000fe200078ea0ff */
[----:B------:R-:W-:-:S06]  /*1b00*/  IMAD.MOV.U32 R10, RZ, RZ, RZ ;  /* 0x000000ffff0a7224 */ /* 0x000fcc00078e00ff */
[----:B------:R-:W-:-:S11]  /*1b10*/  DMUL R10, R18, R10 ;  /* 0x0000000a120a7228 */ /* 0x000fd60000000000 */
.L_x_15:
[----:B------:R-:W-:Y:S02]  /*1b20*/  DFMA R16, R16, R10, R10 ;  /* 0x0000000a1010722b */ /* 0x000fe4000000000a */
[----:B------:R-:W-:-:S08]  /*1b30*/  DSETP.NEU.AND P0, PT, |R10|, +INF , PT ;  /* 0x7ff000000a00742a */ /* 0x000fd00003f0d200 */
[----:B------:R-:W-:Y:S01]  /*1b40*/  FSEL R12, R10, R16, !P0 ;  /* 0x000000100a0c7208 */ /* 0x000fe20004000000 */
[----:B------:R-:W-:Y:S01]  /*1b50*/  IMAD.MOV.U32 R10, RZ, RZ, R0 ;  /* 0x000000ffff0a7224 */ /* 0x000fe200078e0000 */
[----:B------:R-:W-:Y:S01]  /*1b60*/  FSEL R16, R11, R17, !P0 ;  /* 0x000000110b107208 */ /* 0x000fe20004000000 */
[----:B------:R-:W-:-:S04]  /*1b70*/  IMAD.MOV.U32 R11, RZ, RZ, 0x0 ;  /* 0x00000000ff0b7424 */ /* 0x000fc800078e00ff */
[----:B------:R-:W-:Y:S05]  /*1b80*/  RET.REL.NODEC R10 `(_Z20pi_approx_gpu_singledPd) ;  /* 0xffffffe40a1c7950 */ /* 0x000fea0003c3ffff */
.L_x_16:
[----:B------:R-:W-:-:S00]  /*1b90*/  BRA `(.L_x_16) ;  /* 0xfffffffc00fc7947 */ /* 0x000fc0000383ffff */
[----:B------:R-:W-:-:S00]  /*1ba0*/  NOP ;  /* 0x0000000000007918 */ /* 0x000fc00000000000 */
        /* <DEDUP_REMOVED lines=13> */
.L_x_37:


//--------------------- .text._Z16pi_approx_kerneldPdd --------------------------
	.section	.text._Z16pi_approx_kerneldPdd,"ax",@progbits
	.align	128
        .global         _Z16pi_approx_kerneldPdd
        .type           _Z16pi_approx_kerneldPdd,@function
        .size           _Z16pi_approx_kerneldPdd,(.L_x_40 - _Z16pi_approx_kerneldPdd)
        .other          _Z16pi_approx_kerneldPdd,@"STO_CUDA_ENTRY STV_DEFAULT"
_Z16pi_approx_kerneldPdd:
.text._Z16pi_approx_kerneldPdd:
[----:B------:R-:W-:Y:S01]  /*0000*/  LDC R1, c[0x0][0x37c] ;  /* 0x0000df00ff017b82 */ /* 0x000fe20000000800 */
[----:B------:R-:W0:Y:S07]  /*0010*/  LDCU UR4, c[0x0][0x384] ;  /* 0x00007080ff0477ac */ /* 0x000e2e0008000800 */
[----:B------:R-:W1:Y:S01]  /*0020*/  LDC.64 R6, c[0x0][0x380] ;  /* 0x0000e000ff067b82 */ /* 0x000e620000000a00 */
[----:B------:R-:W-:Y:S01]  /*0030*/  IMAD.MOV.U32 R2, RZ, RZ, 0x1 ;  /* 0x00000001ff027424 */ /* 0x000fe200078e00ff */
[----:B0-----:R-:W1:Y:S05]  /*0040*/  MUFU.RCP64H R3, UR4 ;  /* 0x0000000400037d08 */ /* 0x001e6a0008001800 */
[----:B-1----:R-:W-:-:S08]  /*0050*/  DFMA R4, R2, -R6, 1 ;  /* 0x3ff000000204742b */ /* 0x002fd00000000806 */
[----:B------:R-:W-:-:S08]  /*0060*/  DFMA R4, R4, R4, R4 ;  /* 0x000000040404722b */ /* 0x000fd00000000004 */
[----:B------:R-:W-:-:S08]  /*0070*/  DFMA R4, R2, R4, R2 ;  /* 0x000000040204722b */ /* 0x000fd00000000002 */
[----:B------:R-:W-:-:S08]  /*0080*/  DFMA R2, R4, -R6, 1 ;  /* 0x3ff000000402742b */ /* 0x000fd00000000806 */
[----:B------:R-:W-:-:S08]  /*0090*/  DFMA R2, R4, R2, R4 ;  /* 0x000000020402722b */ /* 0x000fd00000000004 */
[----:B------:R-:W-:-:S08]  /*00a0*/  DMUL R4, R2, 2 ;  /* 0x4000000002047828 */ /* 0x000fd00000000000 */
[----:B------:R-:W-:-:S08]  /*00b0*/  DFMA R6, R4, -R6, 2 ;  /* 0x400000000406742b */ /* 0x000fd00000000806 */
[----:B------:R-:W-:-:S10]  /*00c0*/  DFMA R2, R2, R6, R4 ;  /* 0x000000060202722b */ /* 0x000fd40000000004 */
[----:B------:R-:W-:-:S05]  /*00d0*/  FFMA R0, RZ, UR4, R3 ;  /* 0x00000004ff007c23 */ /* 0x000fca0008000003 */
[----:B------:R-:W-:-:S13]  /*00e0*/  FSETP.GT.AND P0, PT, |R0|, 1.469367938527859385e-39, PT ;  /* 0x001000000000780b */ /* 0x000fda0003f04200 */
[----:B------:R-:W-:Y:S05]  /*00f0*/  @P0 BRA `(.L_x_17) ;  /* 0x0000000000100947 */ /* 0x000fea0003800000 */
[----:B------:R-:W-:-:S07]  /*0100*/  MOV R0, 0x120 ;  /* 0x0000012000007802 */ /* 0x000fce0000000f00 */
[----:B------:R-:W-:Y:S05]  /*0110*/  CALL.REL.NOINC `($__internal_3_$__cuda_sm20_div_rn_f64_full) ;  /* 0x0000000400187944 */ /* 0x000fea0003c00000 */
[----:B------:R-:W-:Y:S02]  /*0120*/  IMAD.MOV.U32 R2, RZ, RZ, R10 ;  /* 0x000000ffff027224 */ /* 0x000fe400078e000a */
[----:B------:R-:W-:-:S07]  /*0130*/  IMAD.MOV.U32 R3, RZ, RZ, R11 ;  /* 0x000000ffff037224 */ /* 0x000fce00078e000b */
.L_x_17:
[----:B------:R-:W0:Y:S01]  /*0140*/  LDCU.64 UR4, c[0x0][0x390] ;  /* 0x00007200ff0477ac */ /* 0x000e220008000a00 */
[----:B------:R-:W-:Y:S01]  /*0150*/  CS2R R4, SRZ ;  /* 0x0000000000047805 */ /* 0x000fe2000001ff00 */
[----:B------:R-:W1:Y:S01]  /*0160*/  LDCU.64 UR6, c[0x0][0x358] ;  /* 0x00006b00ff0677ac */ /* 0x000e620008000a00 */
[----:B0-----:R-:W-:-:S14]  /*0170*/  DSETP.LT.AND P0, PT, RZ, UR4, PT ;  /* 0x00000004ff007e2a */ /* 0x001fdc000bf01000 */
[----:B-1----:R-:W-:Y:S05]  /*0180*/  @!P0 BRA `(.L_x_18) ;  /* 0x0000000000f08947 */ /* 0x002fea0003800000 */
[----:B------:R-:W0:Y:S01]  /*0190*/  S2R R5, SR_TID.X ;  /* 0x0000000000057919 */ /* 0x000e220000002100 */
[----:B------:R-:W0:Y:S01]  /*01a0*/  S2UR UR4, SR_CTAID.X ;  /* 0x00000000000479c3 */ /* 0x000e220000002500 */
[----:B------:R-:W-:Y:S01]  /*01b0*/  CS2R R8, SRZ ;  /* 0x0000000000087805 */ /* 0x000fe2000001ff00 */
[----:B------:R-:W1:Y:S06]  /*01c0*/  LDCU.64 UR10, c[0x0][0x390] ;  /* 0x00007200ff0a77ac */ /* 0x000e6c0008000a00 */
[----:B------:R-:W0:Y:S02]  /*01d0*/  LDC R6, c[0x0][0x360] ;  /* 0x0000d800ff067b82 */ /* 0x000e240000000800 */
[----:B0-----:R-:W-:Y:S01]  /*01e0*/  IMAD R6, R6, UR4, R5 ;  /* 0x0000000406067c24 */ /* 0x001fe2000f8e0205 */
[----:B------:R-:W-:-:S05]  /*01f0*/  CS2R R4, SRZ ;  /* 0x0000000000047805 */ /* 0x000fca000001ff00 */
[----:B-1----:R-:W0:Y:S02]  /*0200*/  I2F.F64.U32 R6, R6 ;  /* 0x0000000600067312 */ /* 0x002e240000201800 */
.L_x_24:
[----:B0-----:R-:W-:Y:S01]  /*0210*/  DFMA R10, R6, UR10, R8 ;  /* 0x0000000a060a7c2b */ /* 0x001fe20008000008 */
[----:B------:R-:W-:Y:S01]  /*0220*/  BSSY.RECONVERGENT B0, `(.L_x_19) ;  /* 0x0000007000007945 */ /* 0x000fe20003800200 */
[----:B------:R-:W-:Y:S01]  /*0230*/  DADD R8, R8, 1 ;  /* 0x3ff0000008087429 */ /* 0x000fe20000000000 */
[----:B------:R-:W-:-:S05]  /*0240*/  MOV R0, 0x290 ;  /* 0x0000029000007802 */ /* 0x000fca0000000f00 */
[----:B------:R-:W-:Y:S02]  /*0250*/  DFMA R10, R10, R2, -1 ;  /* 0xbff000000a0a742b */ /* 0x000fe40000000002 */
[----:B------:R-:W-:-:S06]  /*0260*/  DSETP.GEU.AND P0, PT, R8, UR10, PT ;  /* 0x0000000a08007e2a */ /* 0x000fcc000bf0e000 */
[----:B------:R-:W-:-:S11]  /*0270*/  DFMA R10, R2, 0.5, R10 ;  /* 0x3fe00000020a782b */ /* 0x000fd6000000000a */
[----:B------:R-:W-:Y:S05]  /*0280*/  CALL.REL.NOINC `($_Z16pi_approx_kerneldPdd$__internal_accurate_pow) ;  /* 0x0000000800ac7944 */ /* 0x000fea0003c00000 */
[----:B------:R-:W-:Y:S05]  /*0290*/  BSYNC.RECONVERGENT B0 ;  /* 0x0000000000007941 */ /* 0x000fea0003800200 */
.L_x_19:
[C---:B------:R-:W-:Y:S01]  /*02a0*/  DADD R12, R10.reuse, 2 ;  /* 0x400000000a0c7429 */ /* 0x040fe20000000000 */
[----:B------:R-:W-:Y:S01]  /*02b0*/  BSSY.RECONVERGENT B0, `(.L_x_20) ;  /* 0x000000d000007945 */ /* 0x000fe20003800200 */
[----:B------:R-:W-:-:S06]  /*02c0*/  DSETP.NEU.AND P1, PT, R10, RZ, PT ;  /* 0x000000ff0a00722a */ /* 0x000fcc0003f2d000 */
[----:B------:R-:W-:Y:S02]  /*02d0*/  FSEL R14, R14, RZ, P1 ;  /* 0x000000ff0e0e7208 */ /* 0x000fe40000800000 */
[----:B------:R-:W-:Y:S02]  /*02e0*/  LOP3.LUT R12, R13, 0x7ff00000, RZ, 0xc0, !PT ;  /* 0x7ff000000d0c7812 */ /* 0x000fe400078ec0ff */
[----:B------:R-:W-:Y:S02]  /*02f0*/  FSEL R15, R18, RZ, P1 ;  /* 0x000000ff120f7208 */ /* 0x000fe40000800000 */
[----:B------:R-:W-:-:S13]  /*0300*/  ISETP.NE.AND P2, PT, R12, 0x7ff00000, PT ;  /* 0x7ff000000c00780c */ /* 0x000fda0003f45270 */
[----:B------:R-:W-:Y:S05]  /*0310*/  @P2 BRA `(.L_x_21) ;  /* 0x0000000000182947 */ /* 0x000fea0003800000 */
[----:B------:R-:W-:-:S14]  /*0320*/  DSETP.NAN.AND P1, PT, R10, R10, PT ;  /* 0x0000000a0a00722a */ /* 0x000fdc0003f28000 */
[----:B------:R-:W-:Y:S01]  /*0330*/  @P1 DADD R14, R10, 2 ;  /* 0x400000000a0e1429 */ /* 0x000fe20000000000 */
[----:B------:R-:W-:Y:S10]  /*0340*/  @P1 BRA `(.L_x_21) ;  /* 0x00000000000c1947 */ /* 0x000ff40003800000 */
[----:B------:R-:W-:-:S14]  /*0350*/  DSETP.NEU.AND P1, PT, |R10|, +INF , PT ;  /* 0x7ff000000a00742a */ /* 0x000fdc0003f2d200 */
[----:B------:R-:W-:Y:S02]  /*0360*/  @!P1 IMAD.MOV.U32 R14, RZ, RZ, 0x0 ;  /* 0x00000000ff0e9424 */ /* 0x000fe400078e00ff */
[----:B------:R-:W-:-:S07]  /*0370*/  @!P1 IMAD.MOV.U32 R15, RZ, RZ, 0x7ff00000 ;  /* 0x7ff00000ff0f9424 */ /* 0x000fce00078e00ff */
.L_x_21:
[----:B------:R-:W-:Y:S05]  /*0380*/  BSYNC.RECONVERGENT B0 ;  /* 0x0000000000007941 */ /* 0x000fea0003800200 */
.L_x_20:
[----:B------:R-:W-:Y:S01]  /*0390*/  DADD R14, -R14, 1 ;  /* 0x3ff000000e0e7429 */ /* 0x000fe20000000100 */
[----:B------:R-:W-:Y:S01]  /*03a0*/  IMAD.MOV.U32 R18, RZ, RZ, 0x0 ;  /* 0x00000000ff127424 */ /* 0x000fe200078e00ff */
[----:B------:R-:W-:Y:S01]  /*03b0*/  MOV R19, 0x3fd80000 ;  /* 0x3fd8000000137802 */ /* 0x000fe20000000f00 */
[----:B------:R-:W-:Y:S01]  /*03c0*/  DSETP.NEU.AND P1, PT, R10, 1, PT ;  /* 0x3ff000000a00742a */ /* 0x000fe20003f2d000 */
[----:B------:R-:W-:Y:S02]  /*03d0*/  BSSY.RECONVERGENT B0, `(.L_x_22) ;  /* 0x0000013000007945 */ /* 0x000fe40003800200 */
        /* <DEDUP_REMOVED lines=15> */
[----:B------:R-:W-:Y:S05]  /*04d0*/  CALL.REL.NOINC `($__internal_4_$__cuda_sm20_dsqrt_rn_f64_mediumpath_v1) ;  /* 0x00000004005c7944 */ /* 0x000fea0003c00000 */
[----:B------:R-:W-:Y:S02]  /*04e0*/  IMAD.MOV.U32 R10, RZ, RZ, R12 ;  /* 0x000000ffff0a7224 */ /* 0x000fe400078e000c */
[----:B------:R-:W-:-:S07]  /*04f0*/  IMAD.MOV.U32 R11, RZ, RZ, R13 ;  /* 0x000000ffff0b7224 */ /* 0x000fce00078e000d */
.L_x_23:
[----:B------:R-:W-:Y:S05]  /*0500*/  BSYNC.RECONVERGENT B0 ;  /* 0x0000000000007941 */ /* 0x000fea0003800200 */
.L_x_22:
[----:B------:R-:W-:Y:S02]  /*0510*/  FSEL R10, R10, RZ, P1 ;  /* 0x000000ff0a0a7208 */ /* 0x000fe40000800000 */
[----:B------:R-:W-:-:S06]  /*0520*/  FSEL R11, R11, RZ, P1 ;  /* 0x000000ff0b0b7208 */ /* 0x000fcc0000800000 */
[----:B------:R-:W-:Y:S01]  /*0530*/  DFMA R4, R2, R10, R4 ;  /* 0x0000000a0204722b */ /* 0x000fe20000000004 */
[----:B------:R-:W-:Y:S10]  /*0540*/  @!P0 BRA `(.L_x_24) ;  /* 0xfffffffc00308947 */ /* 0x000ff4000383ffff */
.L_x_18:
[----:B------:R-:W0:Y:S02]  /*0550*/  LDC.64 R2, c[0x0][0x388] ;  /* 0x0000e200ff027b82 */ /* 0x000e240000000a00 */
[----:B0-----:R-:W-:Y:S01]  /*0560*/  REDG.E.ADD.F64.RN.STRONG.GPU desc[UR6][R2.64], R4 ;  /* 0x00000004020079a6 */ /* 0x001fe2000c12ff06 */
[----:B------:R-:W-:Y:S05]  /*0570*/  EXIT ;  /* 0x000000000000794d */ /* 0x000fea0003800000 */
        .weak           $__internal_3_$__cuda_sm20_div_rn_f64_full
        .type           $__internal_3_$__cuda_sm20_div_rn_f64_full,@function
        .size           $__internal_3_$__cuda_sm20_div_rn_f64_full,($__internal_4_$__cuda_sm20_dsqrt_rn_f64_mediumpath_v1 - $__internal_3_$__cuda_sm20_div_rn_f64_full)
$__internal_3_$__cuda_sm20_div_rn_f64_full:
[----:B------:R-:W0:Y:S01]  /*0580*/  LDC.64 R4, c[0x0][0x380] ;  /* 0x0000e000ff047b82 */ /* 0x000e220000000a00 */
[----:B------:R-:W-:Y:S02]  /*0590*/  IMAD.MOV.U32 R16, RZ, RZ, 0x40000000 ;  /* 0x40000000ff107424 */ /* 0x000fe400078e00ff */
[----:B------:R-:W-:Y:S02]  /*05a0*/  IMAD.MOV.U32 R10, RZ, RZ, 0x1ca00000 ;  /* 0x1ca00000ff0a7424 */ /* 0x000fe400078e00ff */
[----:B------:R-:W-:Y:S01]  /*05b0*/  VIADD R17, R16, 0xffffffff ;  /* 0xffffffff10117836 */ /* 0x000fe20000000000 */
[C---:B0-----:R-:W-:Y:S02]  /*05c0*/  FSETP.GEU.AND P0, PT, |R5|.reuse, 1.469367938527859385e-39, PT ;  /* 0x001000000500780b */ /* 0x041fe40003f0e200 */
[C---:B------:R-:W-:Y:S02]  /*05d0*/  LOP3.LUT R2, R5.reuse, 0x800fffff, RZ, 0xc0, !PT ;  /* 0x800fffff05027812 */ /* 0x040fe400078ec0ff */
[----:B------:R-:W-:-:S02]  /*05e0*/  LOP3.LUT R14, R5, 0x7ff00000, RZ, 0xc0, !PT ;  /* 0x7ff00000050e7812 */ /* 0x000fc400078ec0ff */
[----:B------:R-:W-:Y:S01]  /*05f0*/  LOP3.LUT R3, R2, 0x3ff00000, RZ, 0xfc, !PT ;  /* 0x3ff0000002037812 */ /* 0x000fe200078efcff */
[----:B------:R-:W-:Y:S01]  /*0600*/  IMAD.MOV.U32 R2, RZ, RZ, R4 ;  /* 0x000000ffff027224 */ /* 0x000fe200078e0004 */
[----:B------:R-:W-:Y:S01]  /*0610*/  ISETP.LE.U32.AND P1, PT, R14, 0x40000000, PT ;  /* 0x400000000e00780c */ /* 0x000fe20003f23070 */
[----:B------:R-:W-:-:S04]  /*0620*/  IMAD.MOV.U32 R15, RZ, RZ, R14 ;  /* 0x000000ffff0f7224 */ /* 0x000fc800078e000e */
[----:B------:R-:W0:Y:S02]  /*0630*/  @!P0 LDC.64 R6, c[0x0][0x380] ;  /* 0x0000e000ff068b82 */ /* 0x000e240000000a00 */
[----:B0-----:R-:W-:Y:S01]  /*0640*/  @!P0 DMUL R2, R6, 8.98846567431157953865e+307 ;  /* 0x7fe0000006028828 */ /* 0x001fe20000000000 */
[----:B------:R-:W-:-:S05]  /*0650*/  IMAD.MOV.U32 R6, RZ, RZ, 0x1 ;  /* 0x00000001ff067424 */ /* 0x000fca00078e00ff */
[----:B------:R-:W0:Y:S04]  /*0660*/  MUFU.RCP64H R7, R3 ;  /* 0x0000000300077308 */ /* 0x000e280000001800 */
[----:B------:R-:W-:Y:S02]  /*0670*/  @!P0 LOP3.LUT R15, R3, 0x7ff00000, RZ, 0xc0, !PT ;  /* 0x7ff00000030f8812 */ /* 0x000fe400078ec0ff */
[----:B------:R-:W-:-:S03]  /*0680*/  ISETP.GT.U32.AND P0, PT, R17, 0x7feffffe, PT ;  /* 0x7feffffe1100780c */ /* 0x000fc60003f04070 */
[----:B------:R-:W-:-:S05]  /*0690*/  VIADD R17, R15, 0xffffffff ;  /* 0xffffffff0f117836 */ /* 0x000fca0000000000 */
[----:B------:R-:W-:Y:S01]  /*06a0*/  ISETP.GT.U32.OR P0, PT, R17, 0x7feffffe, P0 ;  /* 0x7feffffe1100780c */ /* 0x000fe20000704470 */
[----:B0-----:R-:W-:-:S08]  /*06b0*/  DFMA R8, R6, -R2, 1 ;  /* 0x3ff000000608742b */ /* 0x001fd00000000802 */
[----:B------:R-:W-:-:S08]  /*06c0*/  DFMA R8, R8, R8, R8 ;  /* 0x000000080808722b */ /* 0x000fd00000000008 */
[----:B------:R-:W-:-:S08]  /*06d0*/  DFMA R8, R6, R8, R6 ;  /* 0x000000080608722b */ /* 0x000fd00000000006 */
[----:B------:R-:W-:-:S08]  /*06e0*/  DFMA R6, R8, -R2, 1 ;  /* 0x3ff000000806742b */ /* 0x000fd00000000802 */
[----:B------:R-:W-:Y:S01]  /*06f0*/  DFMA R6, R8, R6, R8 ;  /* 0x000000060806722b */ /* 0x000fe20000000008 */
[----:B------:R-:W-:Y:S02]  /*0700*/  SEL R9, R10, 0x63400000, !P1 ;  /* 0x634000000a097807 */ /* 0x000fe40004800000 */
[----:B------:R-:W-:-:S06]  /*0710*/  MOV R8, RZ ;  /* 0x000000ff00087202 */ /* 0x000fcc0000000f00 */
[----:B------:R-:W-:-:S08]  /*0720*/  DMUL R10, R6, R8 ;  /* 0x00000008060a7228 */ /* 0x000fd00000000000 */
[----:B------:R-:W-:-:S08]  /*0730*/  DFMA R12, R10, -R2, R8 ;  /* 0x800000020a0c722b */ /* 0x000fd00000000008 */
[----:B------:R-:W-:Y:S01]  /*0740*/  DFMA R6, R6, R12, R10 ;  /* 0x0000000c0606722b */ /* 0x000fe2000000000a */
[----:B------:R-:W-:Y:S10]  /*0750*/  @P0 BRA `(.L_x_25) ;  /* 0x0000000000680947 */ /* 0x000ff40003800000 */
[----:B------:R-:W-:Y:S02]  /*0760*/  IMAD.MOV R11, RZ, RZ, -R14 ;  /* 0x000000ffff0b7224 */ /* 0x000fe400078e0a0e */
[----:B------:R-:W-:Y:S02]  /*0770*/  IMAD.MOV.U32 R4, RZ, RZ, 0x40000000 ;  /* 0x40000000ff047424 */ /* 0x000fe400078e00ff */
[----:B------:R-:W-:-:S03]  /*0780*/  IMAD.MOV.U32 R12, RZ, RZ, RZ ;  /* 0x000000ffff0c7224 */ /* 0x000fc600078e00ff */
[----:B------:R-:W-:-:S04]  /*0790*/  VIADDMNMX R4, R11, R4, 0xb9600000, !PT ;  /* 0xb96000000b047446 */ /* 0x000fc80007800104 */
[----:B------:R-:W-:-:S05]  /*07a0*/  VIMNMX R11, PT, PT, R4, 0x46a00000, PT ;  /* 0x46a00000040b7848 */ /* 0x000fca0003fe0100 */
[----:B------:R-:W-:-:S05]  /*07b0*/  IMAD.IADD R4, R11, 0x1, -R9 ;  /* 0x000000010b047824 */ /* 0x000fca00078e0a09 */
[----:B------:R-:W-:-:S06]  /*07c0*/  IADD3 R13, PT, PT, R4, 0x7fe00000, RZ ;  /* 0x7fe00000040d7810 */ /* 0x000fcc0007ffe0ff */
        /* <DEDUP_REMOVED lines=9> */
[----:B------:R-:W-:Y:S02]  /*0860*/  IMAD.MOV R3, RZ, RZ, -R4 ;  /* 0x000000ffff037224 */ /* 0x000fe400078e0a04 */
[----:B------:R-:W-:-:S06]  /*0870*/  IMAD.MOV.U32 R2, RZ, RZ, RZ ;  /* 0x000000ffff027224 */ /* 0x000fcc00078e00ff */
[----:B------:R-:W-:Y:S02]  /*0880*/  DFMA R2, R10, -R2, R6 ;  /* 0x800000020a02722b */ /* 0x000fe40000000006 */
[----:B------:R-:W-:-:S04]  /*0890*/  DMUL.RP R6, R6, R12 ;  /* 0x0000000c06067228 */ /* 0x000fc80000008000 */
[----:B------:R-:W-:-:S04]  /*08a0*/  IADD3 R2, PT, PT, -R4, -0x43300000, RZ ;  /* 0xbcd0000004027810 */ /* 0x000fc80007ffe1ff */
[----:B------:R-:W-:Y:S02]  /*08b0*/  FSETP.NEU.AND P0, PT, |R3|, R2, PT ;  /* 0x000000020300720b */ /* 0x000fe40003f0d200 */
[----:B------:R-:W-:Y:S02]  /*08c0*/  LOP3.LUT R5, R7, R5, RZ, 0x3c, !PT ;  /* 0x0000000507057212 */ /* 0x000fe400078e3cff */
[----:B------:R-:W-:Y:S02]  /*08d0*/  FSEL R10, R6, R10, !P0 ;  /* 0x0000000a060a7208 */ /* 0x000fe40004000000 */
[----:B------:R-:W-:Y:S01]  /*08e0*/  FSEL R11, R5, R11, !P0 ;  /* 0x0000000b050b7208 */ /* 0x000fe20004000000 */
[----:B------:R-:W-:Y:S06]  /*08f0*/  BRA `(.L_x_26) ;  /* 0x0000000000487947 */ /* 0x000fec0003800000 */
.L_x_25:
        /* <DEDUP_REMOVED lines=8> */
[----:B------:R-:W-:Y:S02]  /*0980*/  LOP3.LUT R5, R5, 0x40000000, RZ, 0x3c, !PT ;  /* 0x4000000005057812 */ /* 0x000fe400078e3cff */
[----:B------:R-:W-:Y:S02]  /*0990*/  ISETP.EQ.OR P0, PT, R15, RZ, !P0 ;  /* 0x000000ff0f00720c */ /* 0x000fe40004702670 */
[----:B------:R-:W-:-:S11]  /*09a0*/  LOP3.LUT R11, R5, 0x80000000, RZ, 0xc0, !PT ;  /* 0x80000000050b7812 */ /* 0x000fd600078ec0ff */
[----:B------:R-:W-:Y:S02]  /*09b0*/  @P0 LOP3.LUT R2, R11, 0x7ff00000, RZ, 0xfc, !PT ;  /* 0x7ff000000b020812 */ /* 0x000fe400078efcff */
[----:B------:R-:W-:Y:S01]  /*09c0*/  @!P0 MOV R10, RZ ;  /* 0x000000ff000a8202 */ /* 0x000fe20000000f00 */
[----:B------:R-:W-:Y:S02]  /*09d0*/  @P0 IMAD.MOV.U32 R10, RZ, RZ, RZ ;  /* 0x000000ffff0a0224 */ /* 0x000fe400078e00ff */
[----:B------:R-:W-:Y:S01]  /*09e0*/  @P0 IMAD.MOV.U32 R11, RZ, RZ, R2 ;  /* 0x000000ffff0b0224 */ /* 0x000fe200078e0002 */
[----:B------:R-:W-:Y:S06]  /*09f0*/  BRA `(.L_x_26) ;  /* 0x0000000000087947 */ /* 0x000fec0003800000 */
.L_x_27:
[----:B------:R-:W-:Y:S01]  /*0a00*/  LOP3.LUT R11, R5, 0x80000, RZ, 0xfc, !PT ;  /* 0x00080000050b7812 */ /* 0x000fe200078efcff */
[----:B------:R-:W-:-:S07]  /*0a10*/  IMAD.MOV.U32 R10, RZ, RZ, R4 ;  /* 0x000000ffff0a7224 */ /* 0x000fce00078e0004 */
.L_x_26:
[----:B------:R-:W-:Y:S02]  /*0a20*/  IMAD.MOV.U32 R2, RZ, RZ, R0 ;  /* 0x000000ffff027224 */ /* 0x000fe400078e0000 */
[----:B------:R-:W-:-:S04]  /*0a30*/  IMAD.MOV.U32 R3, RZ, RZ, 0x0 ;  /* 0x00000000ff037424 */ /* 0x000fc800078e00ff */
[----:B------:R-:W-:Y:S05]  /*0a40*/  RET.REL.NODEC R2 `(_Z16pi_approx_kerneldPdd) ;  /* 0xfffffff4026c7950 */ /* 0x000fea0003c3ffff */
        .weak           $__internal_4_$__cuda_sm20_dsqrt_rn_f64_mediumpath_v1
        .type           $__internal_4_$__cuda_sm20_dsqrt_rn_f64_mediumpath_v1,@function
        .size           $__internal_4_$__cuda_sm20_dsqrt_rn_f64_mediumpath_v1,($_Z16pi_approx_kerneldPdd$__internal_accurate_pow - $__internal_4_$__cuda_sm20_dsqrt_rn_f64_mediumpath_v1)
$__internal_4_$__cuda_sm20_dsqrt_rn_f64_mediumpath_v1:
[----:B------:R-:W-:Y:S01]  /*0a50*/  ISETP.GE.U32.AND P2, PT, R12, -0x3400000, PT ;  /* 0xfcc000000c00780c */ /* 0x000fe20003f46070 */
[----:B------:R-:W-:Y:S01]  /*0a60*/  BSSY.RECONVERGENT B1, `(.L_x_28) ;  /* 0x0000028000017945 */ /* 0x000fe20003800200 */
[----:B------:R-:W-:Y:S01]  /*0a70*/  IMAD.MOV.U32 R20, RZ, RZ, R22 ;  /* 0x000000ffff147224 */ /* 0x000fe200078e0016 */
[----:B------:R-:W-:Y:S01]  /*0a80*/  MOV R12, R14 ;  /* 0x0000000e000c7202 */ /* 0x000fe20000000f00 */
[----:B------:R-:W-:Y:S02]  /*0a90*/  IMAD.MOV.U32 R13, RZ, RZ, R15 ;  /* 0x000000ffff0d7224 */ /* 0x000fe400078e000f */
[----:B------:R-:W-:Y:S02]  /*0aa0*/  IMAD.MOV.U32 R10, RZ, RZ, R18 ;  /* 0x000000ffff0a7224 */ /* 0x000fe400078e0012 */
[----:B------:R-:W-:-:S05]  /*0ab0*/  IMAD.MOV.U32 R11, RZ, RZ, R19 ;  /* 0x000000ffff0b7224 */ /* 0x000fca00078e0013 */
        /* <DEDUP_REMOVED lines=9> */
.L_x_29:
[----:B------:R-:W-:-:S14]  /*0b50*/  DSETP.NE.AND P2, PT, R12, RZ, PT ;  /* 0x000000ff0c00722a */ /* 0x000fdc0003f45000 */
[----:B------:R-:W-:Y:S05]  /*0b60*/  @!P2 BRA `(.L_x_31) ;  /* 0x000000000058a947 */ /* 0x000fea0003800000 */
[----:B------:R-:W-:-:S13]  /*0b70*/  ISETP.GE.AND P2, PT, R13, RZ, PT ;  /* 0x000000ff0d00720c */ /* 0x000fda0003f46270 */
[----:B------:R-:W-:Y:S02]  /*0b80*/  @!P2 IMAD.MOV.U32 R10, RZ, RZ, 0x0 ;  /* 0x00000000ff0aa424 */ /* 0x000fe400078e00ff */
[----:B------:R-:W-:Y:S01]  /*0b90*/  @!P2 IMAD.MOV.U32 R11, RZ, RZ, -0x80000 ;  /* 0xfff80000ff0ba424 */ /* 0x000fe200078e00ff */
[----:B------:R-:W-:Y:S06]  /*0ba0*/  @!P2 BRA `(.L_x_30) ;  /* 0x00000000004ca947 */ /* 0x000fec0003800000 */
[----:B------:R-:W-:-:S13]  /*0bb0*/  ISETP.GT.AND P2, PT, R13, 0x7fefffff, PT ;  /* 0x7fefffff0d00780c */ /* 0x000fda0003f44270 */
[----:B------:R-:W-:Y:S05]  /*0bc0*/  @P2 BRA `(.L_x_31) ;  /* 0x0000000000402947 */ /* 0x000fea0003800000 */
[----:B------:R-:W-:Y:S01]  /*0bd0*/  DMUL R10, R12, 8.11296384146066816958e+31 ;  /* 0x469000000c0a7828 */ /* 0x000fe20000000000 */
[----:B------:R-:W-:Y:S01]  /*0be0*/  IMAD.MOV.U32 R16, RZ, RZ, 0x0 ;  /* 0x00000000ff107424 */ /* 0x000fe200078e00ff */
[----:B------:R-:W-:Y:S01]  /*0bf0*/  MOV R12, RZ ;  /* 0x000000ff000c7202 */ /* 0x000fe20000000f00 */
[----:B------:R-:W-:-:S03]  /*0c00*/  IMAD.MOV.U32 R17, RZ, RZ, 0x3fd80000 ;  /* 0x3fd80000ff117424 */ /* 0x000fc600078e00ff */
[----:B------:R-:W0:Y:S02]  /*0c10*/  MUFU.RSQ64H R13, R11 ;  /* 0x0000000b000d7308 */ /* 0x000e240000001c00 */
        /* <DEDUP_REMOVED lines=11> */
.L_x_31:
[----:B------:R-:W-:-:S11]  /*0cd0*/  DADD R10, R12, R12 ;  /* 0x000000000c0a7229 */ /* 0x000fd6000000000c */
.L_x_30:
[----:B------:R-:W-:Y:S05]  /*0ce0*/  BSYNC.RECONVERGENT B1 ;  /* 0x0000000000017941 */ /* 0x000fea0003800200 */
.L_x_28:
[----:B------:R-:W-:Y:S01]  /*0cf0*/  IMAD.MOV.U32 R12, RZ, RZ, R10 ;  /* 0x000000ffff0c7224 */ /* 0x000fe200078e000a */
[----:B------:R-:W-:Y:S01]  /*0d00*/  MOV R10, R0 ;  /* 0x00000000000a7202 */ /* 0x000fe20000000f00 */
[----:B------:R-:W-:Y:S02]  /*0d10*/  IMAD.MOV.U32 R13, RZ, RZ, R11 ;  /* 0x000000ffff0d7224 */ /* 0x000fe400078e000b */
[----:B------:R-:W-:-:S04]  /*0d20*/  IMAD.MOV.U32 R11, RZ, RZ, 0x0 ;  /* 0x00000000ff0b7424 */ /* 0x000fc800078e00ff */
[----:B------:R-:W-:Y:S05]  /*0d30*/  RET.REL.NODEC R10 `(_Z16pi_approx_kerneldPdd) ;  /* 0xfffffff00ab07950 */ /* 0x000fea0003c3ffff */
        .type           $_Z16pi_approx_kerneldPdd$__internal_accurate_pow,@function
        .size           $_Z16pi_approx_kerneldPdd$__internal_accurate_pow,(.L_x_40 - $_Z16pi_approx_kerneldPdd$__internal_accurate_pow)
$_Z16pi_approx_kerneldPdd$__internal_accurate_pow:
[----:B------:R-:W-:Y:S01]  /*0d40*/  DADD R28, -RZ, |R10| ;  /* 0x00000000ff1c7229 */ /* 0x000fe2000000050a */
[----:B------:R-:W-:Y:S01]  /*0d50*/  IMAD.MOV.U32 R14, RZ, RZ, RZ ;  /* 0x000000ffff0e7224 */ /* 0x000fe200078e00ff */
[----:B------:R-:W-:Y:S01]  /*0d60*/  UMOV UR4, 0x7d2cafe2 ;  /* 0x7d2cafe200047882 */ /* 0x000fe20000000000 */
[----:B------:R-:W-:Y:S01]  /*0d70*/  IMAD.MOV.U32 R22, RZ, RZ, 0x41ad3b5a ;  /* 0x41ad3b5aff167424 */ /* 0x000fe200078e00ff */
[----:B------:R-:W-:Y:S01]  /*0d80*/  UMOV UR5, 0x3eb0f5ff ;  /* 0x3eb0f5ff00057882 */ /* 0x000fe20000000000 */
[----:B------:R-:W-:Y:S01]  /*0d90*/  IMAD.MOV.U32 R23, RZ, RZ, 0x3ed0f5d2 ;  /* 0x3ed0f5d2ff177424 */ /* 0x000fe200078e00ff */
[----:B------:R-:W-:Y:S01]  /*0da0*/  UMOV UR8, 0x3b39803f ;  /* 0x3b39803f00087882 */ /* 0x000fe20000000000 */
[----:B------:R-:W-:-:S03]  /*0db0*/  UMOV UR9, 0x3c7abc9e ;  /* 0x3c7abc9e00097882 */ /* 0x000fc60000000000 */
[----:B------:R-:W-:Y:S01]  /*0dc0*/  ISETP.GT.U32.AND P1, PT, R29, 0xfffff, PT ;  /* 0x000fffff1d00780c */ /* 0x000fe20003f24070 */
[----:B------:R-:W-:Y:S02]  /*0dd0*/  IMAD.MOV.U32 R12, RZ, RZ, R29 ;  /* 0x000000ffff0c7224 */ /* 0x000fe400078e001d */
[----:B------:R-:W-:-:S10]  /*0de0*/  IMAD.MOV.U32 R18, RZ, RZ, R28 ;  /* 0x000000ffff127224 */ /* 0x000fd400078e001c */
[----:B------:R-:W-:Y:S01]  /*0df0*/  @!P1 DMUL R26, R28, 1.80143985094819840000e+16 ;  /* 0x435000001c1a9828 */ /* 0x000fe20000000000 */
[----:B------:R-:W-:-:S09]  /*0e00*/  SHF.R.U32.HI R28, RZ, 0x14, R29 ;  /* 0x00000014ff1c7819 */ /* 0x000fd2000001161d */
[----:B------:R-:W-:Y:S01]  /*0e10*/  @!P1 IMAD.MOV.U32 R12, RZ, RZ, R27 ;  /* 0x000000ffff0c9224 */ /* 0x000fe200078e001b */
[----:B------:R-:W-:Y:S01]  /*0e20*/  @!P1 LEA.HI R28, R27, 0xffffffca, RZ, 0xc ;  /* 0xffffffca1b1c9811 */ /* 0x000fe200078f60ff */
[----:B------:R-:W-:-:S03]  /*0e30*/  @!P1 IMAD.MOV.U32 R18, RZ, RZ, R26 ;  /* 0x000000ffff129224 */ /* 0x000fc600078e001a */
[----:B------:R-:W-:-:S04]  /*0e40*/  LOP3.LUT R12, R12, 0x800fffff, RZ, 0xc0, !PT ;  /* 0x800fffff0c0c7812 */ /* 0x000fc800078ec0ff */
[----:B------:R-:W-:-:S04]  /*0e50*/  LOP3.LUT R19, R12, 0x3ff00000, RZ, 0xfc, !PT ;  /* 0x3ff000000c137812 */ /* 0x000fc800078efcff */
[----:B------:R-:W-:-:S13]  /*0e60*/  ISETP.GE.U32.AND P2, PT, R19, 0x3ff6a09f, PT ;  /* 0x3ff6a09f1300780c */ /* 0x000fda0003f46070 */
[----:B------:R-:W-:-:S05]  /*0e70*/  @P2 VIADD R13, R19, 0xfff00000 ;  /* 0xfff00000130d2836 */ /* 0x000fca0000000000 */
[----:B------:R-:W-:-:S06]  /*0e80*/  @P2 MOV R19, R13 ;  /* 0x0000000d00132202 */ /* 0x000fcc0000000f00 */
        /* <DEDUP_REMOVED lines=24> */
[----:B------:R-:W-:-:S05]  /*1010*/  DMUL R14, R14, R22 ;  /* 0x000000160e0e7228 */ /* 0x000fca0000000000 */
[----:B------:R-:W-:Y:S01]  /*1020*/  DFMA R20, R12, R20, UR4 ;  /* 0x000000040c147e2b */ /* 0x000fe20008000014 */
[----:B------:R-:W-:Y:S01]  /*1030*/  UMOV UR4, 0x99999dfb ;  /* 0x99999dfb00047882 */ /* 0x000fe20000000000 */
[----:B------:R-:W-:-:S03]  /*1040*/  UMOV UR5, 0x3f899999 ;  /* 0x3f89999900057882 */ /* 0x000fc60000000000 */
[----:B------:R-:W-:Y:S02]  /*1050*/  VIADD R25, R15, 0x100000 ;  /* 0x001000000f197836 */ /* 0x000fe40000000000 */
[----:B------:R-:W-:Y:S01]  /*1060*/  IMAD.MOV.U32 R24, RZ, RZ, R14 ;  /* 0x000000ffff187224 */ /* 0x000fe200078e000e */
        /* <DEDUP_REMOVED lines=8> */
[----:B------:R-:W-:-:S06]  /*10f0*/  DMUL R20, R16, R16 ;  /* 0x0000001010147228 */ /* 0x000fcc0000000000 */
[----:B------:R-:W-:Y:S01]  /*1100*/  DADD R12, R12, -UR4 ;  /* 0x800000040c0c7e29 */ /* 0x000fe20008000000 */
[----:B------:R-:W-:Y:S01]  /*1110*/  UMOV UR4, 0x80000000 ;  /* 0x8000000000047882 */ /* 0x000fe20000000000 */
[----:B------:R-:W-:Y:S01]  /*1120*/  DFMA R22, R16, R16, -R20 ;  /* 0x000000101016722b */ /* 0x000fe20000000814 */
[----:B------:R-:W-:-:S07]  /*1130*/  UMOV UR5, 0x43300000 ;  /* 0x4330000000057882 */ /* 0x000fce0000000000 */
[C---:B------:R-:W-:Y:S02]  /*1140*/  DFMA R22, R16.reuse, R24, R22 ;  /* 0x000000181016722b */ /* 0x040fe40000000016 */
[----:B------:R-:W-:-:S08]  /*1150*/  DMUL R24, R16, R20 ;  /* 0x0000001410187228 */ /* 0x000fd00000000000 */
[----:B------:R-:W-:-:S08]  /*1160*/  DFMA R26, R16, R20, -R24 ;  /* 0x00000014101a722b */ /* 0x000fd00000000818 */
[----:B------:R-:W-:Y:S02]  /*1170*/  DFMA R26, R14, R20, R26 ;  /* 0x000000140e1a722b */ /* 0x000fe4000000001a */
[----:B------:R-:W-:-:S06]  /*1180*/  DADD R20, R18, R12 ;  /* 0x0000000012147229 */ /* 0x000fcc000000000c */
[----:B------:R-:W-:Y:S02]  /*1190*/  DFMA R22, R16, R22, R26 ;  /* 0x000000161016722b */ /* 0x000fe4000000001a */
[----:B------:R-:W-:-:S08]  /*11a0*/  DADD R26, R18, -R20 ;  /* 0x00000000121a7229 */ /* 0x000fd00000000814 */
[----:B------:R-:W-:Y:S02]  /*11b0*/  DADD R26, R12, R26 ;  /* 0x000000000c1a7229 */ /* 0x000fe4000000001a */
[----:B------:R-:W-:-:S08]  /*11c0*/  DMUL R12, R20, R24 ;  /* 0x00000018140c7228 */ /* 0x000fd00000000000 */
        /* <DEDUP_REMOVED lines=8> */
[----:B------:R-:W-:-:S08]  /*1250*/  DADD R16, R20, R16 ;  /* 0x0000000014107229 */ /* 0x000fd00000000010 */
[----:B------:R-:W-:Y:S01]  /*1260*/  DADD R16, R12, R16 ;  /* 0x000000000c107229 */ /* 0x000fe20000000010 */
[C---:B------:R-:W-:Y:S01]  /*1270*/  VIADD R12, R28.reuse, 0xfffffc01 ;  /* 0xfffffc011c0c7836 */ /* 0x040fe20000000000 */
[----:B------:R-:W-:-:S06]  /*1280*/  @P2 IADD3 R12, PT, PT, R28, -0x3fe, RZ ;  /* 0xfffffc021c0c2810 */ /* 0x000fcc0007ffe0ff */
        /* <DEDUP_REMOVED lines=34> */
[----:B------:R-:W-:Y:S01]  /*14b0*/  UMOV UR5, 0x3e5ade15 ;  /* 0x3e5ade1500057882 */ /* 0x000fe20000000000 */
[----:B------:R-:W-:-:S06]  /*14c0*/  IMAD.MOV.U32 R23, RZ, RZ, 0x3e928af3 ;  /* 0x3e928af3ff177424 */ /* 0x000fcc00078e00ff */
        /* <DEDUP_REMOVED lines=27> */
[----:B------:R-:W-:Y:S01]  /*1680*/  IMAD R13, R16, 0x100000, R21 ;  /* 0x00100000100d7824 */ /* 0x000fe200078e0215 */
[----:B------:R-:W-:Y:S01]  /*1690*/  MOV R12, R20 ;  /* 0x00000014000c7202 */ /* 0x000fe20000000f00 */
[----:B------:R-:W-:Y:S06]  /*16a0*/  @!P1 BRA `(.L_x_32) ;  /* 0x0000000000309947 */ /* 0x000fec0003800000 */
[----:B------:R-:W-:Y:S01]  /*16b0*/  FSETP.GEU.AND P2, PT, |R15|, 4.2275390625, PT ;  /* 0x408748000f00780b */ /* 0x000fe20003f4e200 */
[C---:B------:R-:W-:Y:S02]  /*16c0*/  DADD R22, R14.reuse, +INF ;  /* 0x7ff000000e167429 */ /* 0x040fe40000000000 */
[----:B------:R-:W-:-:S08]  /*16d0*/  DSETP.GEU.AND P1, PT, R14, RZ, PT ;  /* 0x000000ff0e00722a */ /* 0x000fd00003f2e000 */
[----:B------:R-:W-:Y:S02]  /*16e0*/  FSEL R13, R23, RZ, P1 ;  /* 0x000000ff170d7208 */ /* 0x000fe40000800000 */
[----:B------:R-:W-:-:S04]  /*16f0*/  @!P2 LEA.HI R12, R16, R16, RZ, 0x1 ;  /* 0x00000010100ca211 */ /* 0x000fc800078f08ff */
[----:B------:R-:W-:Y:S02]  /*1700*/  @!P2 SHF.R.S32.HI R15, RZ, 0x1, R12 ;  /* 0x00000001ff0fa819 */ /* 0x000fe4000001140c */
[----:B------:R-:W-:-:S03]  /*1710*/  FSEL R12, R22, RZ, P1 ;  /* 0x000000ff160c7208 */ /* 0x000fc60000800000 */
[----:B------:R-:W-:Y:S02]  /*1720*/  @!P2 IMAD.IADD R14, R16, 0x1, -R15 ;  /* 0x00000001100ea824 */ /* 0x000fe400078e0a0f */
[----:B------:R-:W-:-:S03]  /*1730*/  @!P2 IMAD R21, R15, 0x100000, R21 ;  /* 0x001000000f15a824 */ /* 0x000fc600078e0215 */
[----:B------:R-:W-:Y:S01]  /*1740*/  @!P2 LEA R15, R14, 0x3ff00000, 0x14 ;  /* 0x3ff000000e0fa811 */ /* 0x000fe200078ea0ff */
[----:B------:R-:W-:-:S06]  /*1750*/  @!P2 IMAD.MOV.U32 R14, RZ, RZ, RZ ;  /* 0x000000ffff0ea224 */ /* 0x000fcc00078e00ff */
[----:B------:R-:W-:-:S11]  /*1760*/  @!P2 DMUL R12, R20, R14 ;  /* 0x0000000e140ca228 */ /* 0x000fd60000000000 */
.L_x_32:
[----:B------:R-:W-:Y:S02]  /*1770*/  DFMA R18, R18, R12, R12 ;  /* 0x0000000c1212722b */ /* 0x000fe4000000000c */
[----:B------:R-:W-:-:S08]  /*1780*/  DSETP.NEU.AND P1, PT, |R12|, +INF , PT ;  /* 0x7ff000000c00742a */ /* 0x000fd00003f2d200 */
[----:B------:R-:W-:Y:S01]  /*1790*/  FSEL R14, R12, R18, !P1 ;  /* 0x000000120c0e7208 */ /* 0x000fe20004800000 */
[----:B------:R-:W-:Y:S01]  /*17a0*/  IMAD.MOV.U32 R12, RZ, RZ, R0 ;  /* 0x000000ffff0c7224 */ /* 0x000fe200078e0000 */
[----:B------:R-:W-:Y:S01]  /*17b0*/  FSEL R18, R13, R19, !P1 ;  /* 0x000000130d127208 */ /* 0x000fe20004800000 */
[----:B------:R-:W-:-:S04]  /*17c0*/  IMAD.MOV.U32 R13, RZ, RZ, 0x0 ;  /* 0x00000000ff0d7424 */ /* 0x000fc800078e00ff */
[----:B------:R-:W-:Y:S05]  /*17d0*/  RET.REL.NODEC R12 `(_Z16pi_approx_kerneldPdd) ;  /* 0xffffffe80c087950 */ /* 0x000fea0003c3ffff */
.L_x_33:
        /* <DEDUP_REMOVED lines=10> */
.L_x_40:


//--------------------- .nv.shared.reserved.0     --------------------------
	.section	.nv.shared.reserved.0,"aw",@nobits
	.weak		__nv_reservedSMEM_offset_0_alias
	.size		__nv_reservedSMEM_offset_0_alias, 0, 64
	.other		__nv_reservedSMEM_offset_0_alias,@"STO_CUDA_RESERVED_SHARED STV_DEFAULT"
__nv_reservedSMEM_offset_0_alias:
	.zero		0
	.zero		64


//--------------------- .nv.constant0._Z20pi_approx_gpu_singledPd --------------------------
	.section	.nv.constant0._Z20pi_approx_gpu_singledPd,"a",@progbits
	.sectionflags	@""
	.align	4
.nv.constant0._Z20pi_approx_gpu_singledPd:
	.zero		912


//--------------------- .nv.constant0._Z16pi_approx_kerneldPdd --------------------------
	.section	.nv.constant0._Z16pi_approx_kerneldPdd,"a",@progbits
	.sectionflags	@""
	.align	4
.nv.constant0._Z16pi_approx_kerneldPdd:
	.zero		920


//--------------------- SYMBOLS --------------------------

	.type		.nv.reservedSmem.offset0,@object
	.size		.nv.reservedSmem.offset0,0x4
